	.target	sm_100a

	.elftype	@"ET_EXEC"


//--------------------- .note.nv.tkinfo           --------------------------
	.section	.note.nv.tkinfo,"",@"SHT_NOTE"
	.sectionflags	@"SHF_NOTE_NV_TKINFO"
	.tkinfo
        /*0018*/ 	.word	0x00000002
        /*0030*/ 	.string	""
        /*0030*/ 	.string	"ptxas"
        /*0030*/ 	.string	"Cuda compilation tools, release 13.0, V13.0.88"
        /*0030*/ 	.string	"Build cuda_13.0.r13.0/compiler.36424714_0"
        /*0030*/ 	.string	"-arch sm_100a -m 64 "



//--------------------- .note.nv.cuinfo           --------------------------
	.section	.note.nv.cuinfo,"",@"SHT_NOTE"
	.sectionflags	@"SHF_NOTE_NV_CUINFO"
        /*0018*/ 	.short	0x0002
        /*001a*/ 	.short	0x0064
        /*001c*/ 	.short	0x0082
	.zero		2


//--------------------- .nv.info                  --------------------------
	.section	.nv.info,"",@"SHT_CUDA_INFO"
	.align	4


	//----- nvinfo : EIATTR_REGCOUNT
	.align		4
        /*0000*/ 	.byte	0x04, 0x2f
        /*0002*/ 	.short	(.L_19 - .L_18)
	.align		4
.L_18:
        /*0004*/ 	.word	index@(_ZN7cutlass13device_kernelINS_4gemm6kernel13GemmUniversalIN4cute5tupleIJiiiiEEENS1_10collective13CollectiveMmaINS1_35MainloopSm100TmaUmmaWarpSpecializedILi13ELi2ELi4ENS5_IJNS4_1CILi2EEENSA_ILi1EEESC_EEEEENS5_IJNSA_ILi64EEESF_SF_EEENS_6half_tENS5_IJlSC_lEEESH_SI_NS4_8TiledMMAINS4_8MMA_AtomIJNS4_20SM100_MMA_F16BF16_SSISH_SH_fLi64ELi64ELNS4_4UMMA5MajorE0ELSN_0ELNSM_7ScaleInE0ELSO_0EEEEEENS4_6LayoutINS5_IJSC_SC_SC_EEENS5_IJNSA_ILi0EEEST_ST_EEEEENS5_IJNS4_10UnderscoreESW_SW_EEEEENS4_13SM90_TMA_LOADENS4_14ComposedLayoutINS4_7SwizzleILi3ELi4ELi3EEENS4_18smem_ptr_flag_bitsILi16EEENSR_INS5_IJNSA_ILi8EEESF_EEENS5_IJSF_SC_EEEEEEEvNS4_8identityENS4_23SM90_TMA_LOAD_MULTICASTES19_vS1A_EENS_8epilogue10collective18CollectiveEpilogueINS1D_23Sm100TmaWarpSpecializedILi3ELi2ELi16ELb1ELb0EEEJSG_NS5_IJNSR_ISF_SC_EENSR_INSA_ILi32EEESC_EEEEESH_SI_SH_SI_NS1D_6fusion15FusionCallbacksIS1H_NS1M_17LinearCombinationISH_fSH_fLNS_15FloatRoundStyleE2EEESG_S1L_JEEENS4_5SM1004TMEM4LOAD26SM100_TMEM_LOAD_16dp256b4xESZ_NS10_INS11_ILi2ELi4ELi3EEES14_NSR_INS5_IJS15_S1J_EEENS5_IJS1J_SC_EEEEEEENS4_17SM75_U32x4_LDSM_NENS4_14SM90_TMA_STOREES20_NS4_17SM90_U32x4_STSM_NENS4_39AutoVectorizingCopyWithAssumedAlignmentILi128EEEEEEvvEEEEvNT_6ParamsE)
        /*0008*/ 	.word	0x00000045


	//----- nvinfo : EIATTR_FRAME_SIZE
	.align		4
.L_19:
        /*000c*/ 	.byte	0x04, 0x11
        /*000e*/ 	.short	(.L_21 - .L_20)
	.align		4
.L_20:
        /*0010*/ 	.word	index@($__internal_2_$__cuda_sm10x_tcgen05_guardrail_trap_unallocated_columns_being_dealloced)
        /*0014*/ 	.word	0x00000000


	//----- nvinfo : EIATTR_FRAME_SIZE
	.align		4
.L_21:
        /*0018*/ 	.byte	0x04, 0x11
        /*001a*/ 	.short	(.L_23 - .L_22)
	.align		4
.L_22:
        /*001c*/ 	.word	index@($__internal_1_$__cuda_sm10x_tcgen05_guardrail_trap_phase_invalid_during_alloc)
        /*0020*/ 	.word	0x00000000


	//----- nvinfo : EIATTR_FRAME_SIZE
	.align		4
.L_23:
        /*0024*/ 	.byte	0x04, 0x11
        /*0026*/ 	.short	(.L_25 - .L_24)
	.align		4
.L_24:
        /*0028*/ 	.word	index@($__internal_0_$__cuda_sm10x_tcgen05_guardrail_trap_col_being_dealloced_not_returned_by_alloc)
        /*002c*/ 	.word	0x00000000


	//----- nvinfo : EIATTR_FRAME_SIZE
	.align		4
.L_25:
        /*0030*/ 	.byte	0x04, 0x11
        /*0032*/ 	.short	(.L_27 - .L_26)
	.align		4
.L_26:
        /*0034*/ 	.word	index@(_ZN7cutlass13device_kernelINS_4gemm6kernel13GemmUniversalIN4cute5tupleIJiiiiEEENS1_10collective13CollectiveMmaINS1_35MainloopSm100TmaUmmaWarpSpecializedILi13ELi2ELi4ENS5_IJNS4_1CILi2EEENSA_ILi1EEESC_EEEEENS5_IJNSA_ILi64EEESF_SF_EEENS_6half_tENS5_IJlSC_lEEESH_SI_NS4_8TiledMMAINS4_8MMA_AtomIJNS4_20SM100_MMA_F16BF16_SSISH_SH_fLi64ELi64ELNS4_4UMMA5MajorE0ELSN_0ELNSM_7ScaleInE0ELSO_0EEEEEENS4_6LayoutINS5_IJSC_SC_SC_EEENS5_IJNSA_ILi0EEEST_ST_EEEEENS5_IJNS4_10UnderscoreESW_SW_EEEEENS4_13SM90_TMA_LOADENS4_14ComposedLayoutINS4_7SwizzleILi3ELi4ELi3EEENS4_18smem_ptr_flag_bitsILi16EEENSR_INS5_IJNSA_ILi8EEESF_EEENS5_IJSF_SC_EEEEEEEvNS4_8identityENS4_23SM90_TMA_LOAD_MULTICASTES19_vS1A_EENS_8epilogue10collective18CollectiveEpilogueINS1D_23Sm100TmaWarpSpecializedILi3ELi2ELi16ELb1ELb0EEEJSG_NS5_IJNSR_ISF_SC_EENSR_INSA_ILi32EEESC_EEEEESH_SI_SH_SI_NS1D_6fusion15FusionCallbacksIS1H_NS1M_17LinearCombinationISH_fSH_fLNS_15FloatRoundStyleE2EEESG_S1L_JEEENS4_5SM1004TMEM4LOAD26SM100_TMEM_LOAD_16dp256b4xESZ_NS10_INS11_ILi2ELi4ELi3EEES14_NSR_INS5_IJS15_S1J_EEENS5_IJS1J_SC_EEEEEEENS4_17SM75_U32x4_LDSM_NENS4_14SM90_TMA_STOREES20_NS4_17SM90_U32x4_STSM_NENS4_39AutoVectorizingCopyWithAssumedAlignmentILi128EEEEEEvvEEEEvNT_6ParamsE)
        /*0038*/ 	.word	0x00000000


	//----- nvinfo : EIATTR_MIN_STACK_SIZE
	.align		4
.L_27:
        /*003c*/ 	.byte	0x04, 0x12
        /*003e*/ 	.short	(.L_29 - .L_28)
	.align		4
.L_28:
        /*0040*/ 	.word	index@(_ZN7cutlass13device_kernelINS_4gemm6kernel13GemmUniversalIN4cute5tupleIJiiiiEEENS1_10collective13CollectiveMmaINS1_35MainloopSm100TmaUmmaWarpSpecializedILi13ELi2ELi4ENS5_IJNS4_1CILi2EEENSA_ILi1EEESC_EEEEENS5_IJNSA_ILi64EEESF_SF_EEENS_6half_tENS5_IJlSC_lEEESH_SI_NS4_8TiledMMAINS4_8MMA_AtomIJNS4_20SM100_MMA_F16BF16_SSISH_SH_fLi64ELi64ELNS4_4UMMA5MajorE0ELSN_0ELNSM_7ScaleInE0ELSO_0EEEEEENS4_6LayoutINS5_IJSC_SC_SC_EEENS5_IJNSA_ILi0EEEST_ST_EEEEENS5_IJNS4_10UnderscoreESW_SW_EEEEENS4_13SM90_TMA_LOADENS4_14ComposedLayoutINS4_7SwizzleILi3ELi4ELi3EEENS4_18smem_ptr_flag_bitsILi16EEENSR_INS5_IJNSA_ILi8EEESF_EEENS5_IJSF_SC_EEEEEEEvNS4_8identityENS4_23SM90_TMA_LOAD_MULTICASTES19_vS1A_EENS_8epilogue10collective18CollectiveEpilogueINS1D_23Sm100TmaWarpSpecializedILi3ELi2ELi16ELb1ELb0EEEJSG_NS5_IJNSR_ISF_SC_EENSR_INSA_ILi32EEESC_EEEEESH_SI_SH_SI_NS1D_6fusion15FusionCallbacksIS1H_NS1M_17LinearCombinationISH_fSH_fLNS_15FloatRoundStyleE2EEESG_S1L_JEEENS4_5SM1004TMEM4LOAD26SM100_TMEM_LOAD_16dp256b4xESZ_NS10_INS11_ILi2ELi4ELi3EEES14_NSR_INS5_IJS15_S1J_EEENS5_IJS1J_SC_EEEEEEENS4_17SM75_U32x4_LDSM_NENS4_14SM90_TMA_STOREES20_NS4_17SM90_U32x4_STSM_NENS4_39AutoVectorizingCopyWithAssumedAlignmentILi128EEEEEEvvEEEEvNT_6ParamsE)
        /*0044*/ 	.word	0x00000000
.L_29:


//--------------------- .nv.compat                --------------------------
	.section	.nv.compat,"",@"SHT_CUDA_COMPAT_INFO"
	.align	4
        /*0000*/ 	.byte	0x02, 0x09, 0x01, 0x00, 0x02, 0x02, 0x02, 0x00, 0x02, 0x05, 0x05, 0x00, 0x03, 0x07, 0x01, 0x01
        /*0010*/ 	.byte	0x02, 0x03, 0x01, 0x00, 0x02, 0x06, 0x01, 0x00, 0x04, 0x0b, 0x08, 0x00, 0x09, 0x00, 0x00, 0x00
        /*0020*/ 	.byte	0x00, 0x00, 0x00, 0x00


//--------------------- .nv.info._ZN7cutlass13device_kernelINS_4gemm6kernel13GemmUniversalIN4cute5tupleIJiiiiEEENS1_10collective13CollectiveMmaINS1_35MainloopSm100TmaUmmaWarpSpecializedILi13ELi2ELi4ENS5_IJNS4_1CILi2EEENSA_ILi1EEESC_EEEEENS5_IJNSA_ILi64EEESF_SF_EEENS_6half_tENS5_IJlSC_lEEESH_SI_NS4_8TiledMMAINS4_8MMA_AtomIJNS4_20SM100_MMA_F16BF16_SSISH_SH_fLi64ELi64ELNS4_4UMMA5MajorE0ELSN_0ELNSM_7ScaleInE0ELSO_0EEEEEENS4_6LayoutINS5_IJSC_SC_SC_EEENS5_IJNSA_ILi0EEEST_ST_EEEEENS5_IJNS4_10UnderscoreESW_SW_EEEEENS4_13SM90_TMA_LOADENS4_14ComposedLayoutINS4_7SwizzleILi3ELi4ELi3EEENS4_18smem_ptr_flag_bitsILi16EEENSR_INS5_IJNSA_ILi8EEESF_EEENS5_IJSF_SC_EEEEEEEvNS4_8identityENS4_23SM90_TMA_LOAD_MULTICASTES19_vS1A_EENS_8epilogue10collective18CollectiveEpilogueINS1D_23Sm100TmaWarpSpecializedILi3ELi2ELi16ELb1ELb0EEEJSG_NS5_IJNSR_ISF_SC_EENSR_INSA_ILi32EEESC_EEEEESH_SI_SH_SI_NS1D_6fusion15FusionCallbacksIS1H_NS1M_17LinearCombinationISH_fSH_fLNS_15FloatRoundStyleE2EEESG_S1L_JEEENS4_5SM1004TMEM4LOAD26SM100_TMEM_LOAD_16dp256b4xESZ_NS10_INS11_ILi2ELi4ELi3EEES14_NSR_INS5_IJS15_S1J_EEENS5_IJS1J_SC_EEEEEEENS4_17SM75_U32x4_LDSM_NENS4_14SM90_TMA_STOREES20_NS4_17SM90_U32x4_STSM_NENS4_39AutoVectorizingCopyWithAssumedAlignmentILi128EEEEEEvvEEEEvNT_6ParamsE --------------------------
	.section	.nv.info._ZN7cutlass13device_kernelINS_4gemm6kernel13GemmUniversalIN4cute5tupleIJiiiiEEENS1_10collective13CollectiveMmaINS1_35MainloopSm100TmaUmmaWarpSpecializedILi13ELi2ELi4ENS5_IJNS4_1CILi2EEENSA_ILi1EEESC_EEEEENS5_IJNSA_ILi64EEESF_SF_EEENS_6half_tENS5_IJlSC_lEEESH_SI_NS4_8TiledMMAINS4_8MMA_AtomIJNS4_20SM100_MMA_F16BF16_SSISH_SH_fLi64ELi64ELNS4_4UMMA5MajorE0ELSN_0ELNSM_7ScaleInE0ELSO_0EEEEEENS4_6LayoutINS5_IJSC_SC_SC_EEENS5_IJNSA_ILi0EEEST_ST_EEEEENS5_IJNS4_10UnderscoreESW_SW_EEEEENS4_13SM90_TMA_LOADENS4_14ComposedLayoutINS4_7SwizzleILi3ELi4ELi3EEENS4_18smem_ptr_flag_bitsILi16EEENSR_INS5_IJNSA_ILi8EEESF_EEENS5_IJSF_SC_EEEEEEEvNS4_8identityENS4_23SM90_TMA_LOAD_MULTICASTES19_vS1A_EENS_8epilogue10collective18CollectiveEpilogueINS1D_23Sm100TmaWarpSpecializedILi3ELi2ELi16ELb1ELb0EEEJSG_NS5_IJNSR_ISF_SC_EENSR_INSA_ILi32EEESC_EEEEESH_SI_SH_SI_NS1D_6fusion15FusionCallbacksIS1H_NS1M_17LinearCombinationISH_fSH_fLNS_15FloatRoundStyleE2EEESG_S1L_JEEENS4_5SM1004TMEM4LOAD26SM100_TMEM_LOAD_16dp256b4xESZ_NS10_INS11_ILi2ELi4ELi3EEES14_NSR_INS5_IJS15_S1J_EEENS5_IJS1J_SC_EEEEEEENS4_17SM75_U32x4_LDSM_NENS4_14SM90_TMA_STOREES20_NS4_17SM90_U32x4_STSM_NENS4_39AutoVectorizingCopyWithAssumedAlignmentILi128EEEEEEvvEEEEvNT_6ParamsE,"",@"SHT_CUDA_INFO"
	.sectionflags	@""
	.align	4


	//----- nvinfo : EIATTR_CUDA_API_VERSION
	.align		4
        /*0000*/ 	.byte	0x04, 0x37
        /*0002*/ 	.short	(.L_31 - .L_30)
.L_30:
        /*0004*/ 	.word	0x00000082


	//----- nvinfo : EIATTR_KPARAM_INFO
	.align		4
.L_31:
        /*0008*/ 	.byte	0x04, 0x17
        /*000a*/ 	.short	(.L_33 - .L_32)
.L_32:
        /*000c*/ 	.word	0x00000000
        /*0010*/ 	.short	0x0000
        /*0012*/ 	.short	0x0000
        /*0014*/ 	.byte	0x00, 0xf0, 0x01, 0x20


	//----- nvinfo : EIATTR_AT_ENTRY_FRAGMENTS
	.align		4
.L_33:
        /*0018*/ 	.byte	0x04, 0x4f
        /*001a*/ 	.short	(.L_35 - .L_34)


	//   ....[0]....
.L_34:
        /*001c*/ 	.word	0x00000006


	//----- nvinfo : EIATTR_RESERVED_SMEM_USED
	.align		4
.L_35:
        /*0020*/ 	.byte	0x01, 0x41
	.zero		2


	//----- nvinfo : EIATTR_SPARSE_MMA_MASK
	.align		4
        /*0024*/ 	.byte	0x03, 0x50
        /*0026*/ 	.short	0x0000


	//----- nvinfo : EIATTR_TCGEN05_1CTA_USED
	.align		4
        /*0028*/ 	.byte	0x01, 0x51
	.zero		2


	//----- nvinfo : EIATTR_MAXREG_COUNT
	.align		4
        /*002c*/ 	.byte	0x03, 0x1b
        /*002e*/ 	.short	0x00ff


	//----- nvinfo : EIATTR_NUM_BARRIERS
	.align		4
        /*0030*/ 	.byte	0x02, 0x4c
        /*0032*/ 	.byte	0x07
	.zero		1


	//----- nvinfo : EIATTR_EXTERNS
	.align		4
        /*0034*/ 	.byte	0x04, 0x0f
        /*0036*/ 	.short	(.L_37 - .L_36)


	//   ....[0]....
	.align		4
.L_36:
        /*0038*/ 	.word	index@(__assertfail)


	//----- nvinfo : EIATTR_MERCURY_ISA_VERSION
	.align		4
.L_37:
        /*003c*/ 	.byte	0x03, 0x5f
        /*003e*/ 	.short	0x0101


	//----- nvinfo : EIATTR_INT_WARP_WIDE_INSTR_OFFSETS
	.align		4
        /*0040*/ 	.byte	0x04, 0x31
        /*0042*/ 	.short	(.L_39 - .L_38)


	//   ....[0]....
.L_38:
        /*0044*/ 	.word	0x00004320


	//   ....[1]....
        /*0048*/ 	.word	0x00004350


	//   ....[2]....
        /*004c*/ 	.word	0x00004370


	//   ....[3]....
        /*0050*/ 	.word	0x00004ef0


	//   ....[4]....
        /*0054*/ 	.word	0x00005010


	//   ....[5]....
        /*0058*/ 	.word	0x00005160


	//   ....[6]....
        /*005c*/ 	.word	0x00005280


	//----- nvinfo : EIATTR_COOP_GROUP_MASK_REGIDS
	.align		4
.L_39:
        /*0060*/ 	.byte	0x04, 0x29
        /*0062*/ 	.short	(.L_41 - .L_40)


	//   ....[0]....
.L_40:
        /*0064*/ 	.word	0xffffffff


	//   ....[1]....
        /*0068*/ 	.word	0xffffffff


	//   ....[2]....
        /*006c*/ 	.word	0xffffffff


	//   ....[3]....
        /*0070*/ 	.word	0xffffffff


	//   ....[4]....
        /*0074*/ 	.word	0xffffffff


	//   ....[5]....
        /*0078*/ 	.word	0xffffffff


	//   ....[6]....
        /*007c*/ 	.word	0xffffffff


	//   ....[7]....
        /*0080*/ 	.word	0xffffffff


	//   ....[8]....
        /*0084*/ 	.word	0xffffffff


	//   ....[9]....
        /*0088*/ 	.word	0xffffffff


	//   ....[10]....
        /*008c*/ 	.word	0xffffffff


	//   ....[11]....
        /*0090*/ 	.word	0xffffffff


	//   ....[12]....
        /*0094*/ 	.word	0xffffffff


	//   ....[13]....
        /*0098*/ 	.word	0xffffffff


	//----- nvinfo : EIATTR_COOP_GROUP_INSTR_OFFSETS
	.align		4
.L_41:
        /*009c*/ 	.byte	0x04, 0x28
        /*009e*/ 	.short	(.L_43 - .L_42)


	//   ....[0]....
.L_42:
        /*00a0*/ 	.word	0x00000080


	//   ....[1]....
        /*00a4*/ 	.word	0x000004f0


	//   ....[2]....
        /*00a8*/ 	.word	0x000007d0


	//   ....[3]....
        /*00ac*/ 	.word	0x00000950


	//   ....[4]....
        /*00b0*/ 	.word	0x00000a50


	//   ....[5]....
        /*00b4*/ 	.word	0x00000bc0


	//   ....[6]....
        /*00b8*/ 	.word	0x00000d60


	//   ....[7]....
        /*00bc*/ 	.word	0x00000f20


	//   ....[8]....
        /*00c0*/ 	.word	0x00002140


	//   ....[9]....
        /*00c4*/ 	.word	0x00003510


	//   ....[10]....
        /*00c8*/ 	.word	0x00003720


	//   ....[11]....
        /*00cc*/ 	.word	0x00003750


	//   ....[12]....
        /*00d0*/ 	.word	0x00004200


	//   ....[13]....
        /*00d4*/ 	.word	0x00004430


	//----- nvinfo : EIATTR_VRC_CTA_INIT_COUNT
	.align		4
.L_43:
        /*00d8*/ 	.byte	0x02, 0x4a
        /*00da*/ 	.byte	0x80
	.zero		1


	//----- nvinfo : EIATTR_SYSCALL_OFFSETS
	.align		4
        /*00dc*/ 	.byte	0x04, 0x46
        /*00de*/ 	.short	(.L_45 - .L_44)


	//   ....[0]....
.L_44:
        /*00e0*/ 	.word	0x00005fa0


	//   ....[1]....
        /*00e4*/ 	.word	0x00006090


	//   ....[2]....
        /*00e8*/ 	.word	0x000068d0


	//   ....[3]....
        /*00ec*/ 	.word	0x00007220


	//----- nvinfo : EIATTR_MBARRIER_INSTR_OFFSETS
	.align		4
.L_45:
        /*00f0*/ 	.byte	0x04, 0x39
        /*00f2*/ 	.short	(.L_47 - .L_46)


	//   ....[0]....
.L_46:
        /*00f4*/ 	.word	0x00000610
        /*00f8*/ 	.word	0x000000ff
        /*00fc*/ 	.word	0x00000000
        /*0100*/ 	.short	0x0100
        /*0102*/ 	.byte	0x04
	.zero		1


	//   ....[1]....
        /*0104*/ 	.word	0x00000620
        /*0108*/ 	.word	0x000000ff
        /*010c*/ 	.word	0x00000068
        /*0110*/ 	.short	0x0100
        /*0112*/ 	.byte	0x04
	.zero		1


	//   ....[2]....
        /*0114*/ 	.word	0x00000630
        /*0118*/ 	.word	0x000000ff
        /*011c*/ 	.word	0x00000008
        /*0120*/ 	.short	0x0100
        /*0122*/ 	.byte	0x04
	.zero		1


	//   ....[3]....
        /*0124*/ 	.word	0x00000640
        /*0128*/ 	.word	0x000000ff
        /*012c*/ 	.word	0x00000070
        /*0130*/ 	.short	0x0100
        /*0132*/ 	.byte	0x04
	.zero		1


	//   ....[4]....
        /*0134*/ 	.word	0x00000650
        /*0138*/ 	.word	0x000000ff
        /*013c*/ 	.word	0x00000010
        /*0140*/ 	.short	0x0100
        /*0142*/ 	.byte	0x04
	.zero		1


	//   ....[5]....
        /*0144*/ 	.word	0x00000660
        /*0148*/ 	.word	0x000000ff
        /*014c*/ 	.word	0x00000078
        /*0150*/ 	.short	0x0100
        /*0152*/ 	.byte	0x04
	.zero		1


	//   ....[6]....
        /*0154*/ 	.word	0x00000670
        /*0158*/ 	.word	0x000000ff
        /*015c*/ 	.word	0x00000018
        /*0160*/ 	.short	0x0100
        /*0162*/ 	.byte	0x04
	.zero		1


	//   ....[7]....
        /*0164*/ 	.word	0x00000680
        /*0168*/ 	.word	0x000000ff
        /*016c*/ 	.word	0x00000080
        /*0170*/ 	.short	0x0100
        /*0172*/ 	.byte	0x04
	.zero		1


	//   ....[8]....
        /*0174*/ 	.word	0x00000690
        /*0178*/ 	.word	0x000000ff
        /*017c*/ 	.word	0x00000020
        /*0180*/ 	.short	0x0100
        /*0182*/ 	.byte	0x04
	.zero		1


	//   ....[9]....
        /*0184*/ 	.word	0x000006a0
        /*0188*/ 	.word	0x000000ff
        /*018c*/ 	.word	0x00000088
        /*0190*/ 	.short	0x0100
        /*0192*/ 	.byte	0x04
	.zero		1


	//   ....[10]....
        /*0194*/ 	.word	0x000006b0
        /*0198*/ 	.word	0x000000ff
        /*019c*/ 	.word	0x00000028
        /*01a0*/ 	.short	0x0100
        /*01a2*/ 	.byte	0x04
	.zero		1


	//   ....[11]....
        /*01a4*/ 	.word	0x000006c0
        /*01a8*/ 	.word	0x000000ff
        /*01ac*/ 	.word	0x00000090
        /*01b0*/ 	.short	0x0100
        /*01b2*/ 	.byte	0x04
	.zero		1


	//   ....[12]....
        /*01b4*/ 	.word	0x000006d0
        /*01b8*/ 	.word	0x000000ff
        /*01bc*/ 	.word	0x00000030
        /*01c0*/ 	.short	0x0100
        /*01c2*/ 	.byte	0x04
	.zero		1


	//   ....[13]....
        /*01c4*/ 	.word	0x000006e0
        /*01c8*/ 	.word	0x000000ff
        /*01cc*/ 	.word	0x00000098
        /*01d0*/ 	.short	0x0100
        /*01d2*/ 	.byte	0x04
	.zero		1


	//   ....[14]....
        /*01d4*/ 	.word	0x000006f0
        /*01d8*/ 	.word	0x000000ff
        /*01dc*/ 	.word	0x00000038
        /*01e0*/ 	.short	0x0100
        /*01e2*/ 	.byte	0x04
	.zero		1


	//   ....[15]....
        /*01e4*/ 	.word	0x00000700
        /*01e8*/ 	.word	0x000000ff
        /*01ec*/ 	.word	0x000000a0
        /*01f0*/ 	.short	0x0100
        /*01f2*/ 	.byte	0x04
	.zero		1


	//   ....[16]....
        /*01f4*/ 	.word	0x00000710
        /*01f8*/ 	.word	0x000000ff
        /*01fc*/ 	.word	0x00000040
        /*0200*/ 	.short	0x0100
        /*0202*/ 	.byte	0x04
	.zero		1


	//   ....[17]....
        /*0204*/ 	.word	0x00000720
        /*0208*/ 	.word	0x000000ff
        /*020c*/ 	.word	0x000000a8
        /*0210*/ 	.short	0x0100
        /*0212*/ 	.byte	0x04
	.zero		1


	//   ....[18]....
        /*0214*/ 	.word	0x00000730
        /*0218*/ 	.word	0x000000ff
        /*021c*/ 	.word	0x00000048
        /*0220*/ 	.short	0x0100
        /*0222*/ 	.byte	0x04
	.zero		1


	//   ....[19]....
        /*0224*/ 	.word	0x00000740
        /*0228*/ 	.word	0x000000ff
        /*022c*/ 	.word	0x000000b0
        /*0230*/ 	.short	0x0100
        /*0232*/ 	.byte	0x04
	.zero		1


	//   ....[20]....
        /*0234*/ 	.word	0x00000750
        /*0238*/ 	.word	0x000000ff
        /*023c*/ 	.word	0x00000050
        /*0240*/ 	.short	0x0100
        /*0242*/ 	.byte	0x04
	.zero		1


	//   ....[21]....
        /*0244*/ 	.word	0x00000760
        /*0248*/ 	.word	0x000000ff
        /*024c*/ 	.word	0x000000b8
        /*0250*/ 	.short	0x0100
        /*0252*/ 	.byte	0x04
	.zero		1


	//   ....[22]....
        /*0254*/ 	.word	0x00000770
        /*0258*/ 	.word	0x000000ff
        /*025c*/ 	.word	0x00000058
        /*0260*/ 	.short	0x0100
        /*0262*/ 	.byte	0x04
	.zero		1


	//   ....[23]....
        /*0264*/ 	.word	0x00000780
        /*0268*/ 	.word	0x000000ff
        /*026c*/ 	.word	0x000000c0
        /*0270*/ 	.short	0x0100
        /*0272*/ 	.byte	0x04
	.zero		1


	//   ....[24]....
        /*0274*/ 	.word	0x00000790
        /*0278*/ 	.word	0x000000ff
        /*027c*/ 	.word	0x00000060
        /*0280*/ 	.short	0x0100
        /*0282*/ 	.byte	0x04
	.zero		1


	//   ....[25]....
        /*0284*/ 	.word	0x000007a0
        /*0288*/ 	.word	0x000000ff
        /*028c*/ 	.word	0x000000c8
        /*0290*/ 	.short	0x0100
        /*0292*/ 	.byte	0x04
	.zero		1


	//   ....[26]....
        /*0294*/ 	.word	0x000008e0
        /*0298*/ 	.word	0x000000ff
        /*029c*/ 	.word	0x000000d0
        /*02a0*/ 	.short	0x0100
        /*02a2*/ 	.byte	0x04
	.zero		1


	//   ....[27]....
        /*02a4*/ 	.word	0x000008f0
        /*02a8*/ 	.word	0x000000ff
        /*02ac*/ 	.word	0x000000e8
        /*02b0*/ 	.short	0x0100
        /*02b2*/ 	.byte	0x04
	.zero		1


	//   ....[28]....
        /*02b4*/ 	.word	0x00000900
        /*02b8*/ 	.word	0x000000ff
        /*02bc*/ 	.word	0x000000d8
        /*02c0*/ 	.short	0x0100
        /*02c2*/ 	.byte	0x04
	.zero		1


	//   ....[29]....
        /*02c4*/ 	.word	0x00000910
        /*02c8*/ 	.word	0x000000ff
        /*02cc*/ 	.word	0x000000f0
        /*02d0*/ 	.short	0x0100
        /*02d2*/ 	.byte	0x04
	.zero		1


	//   ....[30]....
        /*02d4*/ 	.word	0x00000920
        /*02d8*/ 	.word	0x000000ff
        /*02dc*/ 	.word	0x000000e0
        /*02e0*/ 	.short	0x0100
        /*02e2*/ 	.byte	0x04
	.zero		1


	//   ....[31]....
        /*02e4*/ 	.word	0x00000930
        /*02e8*/ 	.word	0x000000ff
        /*02ec*/ 	.word	0x000000f8
        /*02f0*/ 	.short	0x0100
        /*02f2*/ 	.byte	0x04
	.zero		1


	//   ....[32]....
        /*02f4*/ 	.word	0x00000a20
        /*02f8*/ 	.word	0x000000ff
        /*02fc*/ 	.word	0x00000100
        /*0300*/ 	.short	0x0100
        /*0302*/ 	.byte	0x06
	.zero		1


	//   ....[33]....
        /*0304*/ 	.word	0x00000a30
        /*0308*/ 	.word	0x000000ff
        /*030c*/ 	.word	0x00000108
        /*0310*/ 	.short	0x0100
        /*0312*/ 	.byte	0x06
	.zero		1


	//   ....[34]....
        /*0314*/ 	.word	0x00000b70
        /*0318*/ 	.word	0x000000ff
        /*031c*/ 	.word	0x00000110
        /*0320*/ 	.short	0x0100
        /*0322*/ 	.byte	0x06
	.zero		1


	//   ....[35]....
        /*0324*/ 	.word	0x00000b80
        /*0328*/ 	.word	0x000000ff
        /*032c*/ 	.word	0x00000120
        /*0330*/ 	.short	0x0100
        /*0332*/ 	.byte	0x06
	.zero		1


	//   ....[36]....
        /*0334*/ 	.word	0x00000b90
        /*0338*/ 	.word	0x000000ff
        /*033c*/ 	.word	0x00000118
        /*0340*/ 	.short	0x0100
        /*0342*/ 	.byte	0x06
	.zero		1


	//   ....[37]....
        /*0344*/ 	.word	0x00000ba0
        /*0348*/ 	.word	0x000000ff
        /*034c*/ 	.word	0x00000128
        /*0350*/ 	.short	0x0100
        /*0352*/ 	.byte	0x06
	.zero		1


	//   ....[38]....
        /*0354*/ 	.word	0x00000cd0
        /*0358*/ 	.word	0x000000ff
        /*035c*/ 	.word	0x00000130
        /*0360*/ 	.short	0x0100
        /*0362*/ 	.byte	0x04
	.zero		1


	//   ....[39]....
        /*0364*/ 	.word	0x00000ce0
        /*0368*/ 	.word	0x000000ff
        /*036c*/ 	.word	0x00000150
        /*0370*/ 	.short	0x0100
        /*0372*/ 	.byte	0x04
	.zero		1


	//   ....[40]....
        /*0374*/ 	.word	0x00000cf0
        /*0378*/ 	.word	0x000000ff
        /*037c*/ 	.word	0x00000138
        /*0380*/ 	.short	0x0100
        /*0382*/ 	.byte	0x04
	.zero		1


	//   ....[41]....
        /*0384*/ 	.word	0x00000d00
        /*0388*/ 	.word	0x000000ff
        /*038c*/ 	.word	0x00000158
        /*0390*/ 	.short	0x0100
        /*0392*/ 	.byte	0x04
	.zero		1


	//   ....[42]....
        /*0394*/ 	.word	0x00000d10
        /*0398*/ 	.word	0x000000ff
        /*039c*/ 	.word	0x00000140
        /*03a0*/ 	.short	0x0100
        /*03a2*/ 	.byte	0x04
	.zero		1


	//   ....[43]....
        /*03a4*/ 	.word	0x00000d20
        /*03a8*/ 	.word	0x000000ff
        /*03ac*/ 	.word	0x00000160
        /*03b0*/ 	.short	0x0100
        /*03b2*/ 	.byte	0x04
	.zero		1


	//   ....[44]....
        /*03b4*/ 	.word	0x00000d30
        /*03b8*/ 	.word	0x000000ff
        /*03bc*/ 	.word	0x00000148
        /*03c0*/ 	.short	0x0100
        /*03c2*/ 	.byte	0x04
	.zero		1


	//   ....[45]....
        /*03c4*/ 	.word	0x00000d40
        /*03c8*/ 	.word	0x000000ff
        /*03cc*/ 	.word	0x00000168
        /*03d0*/ 	.short	0x0100
        /*03d2*/ 	.byte	0x04
	.zero		1


	//   ....[46]....
        /*03d4*/ 	.word	0x00000e30
        /*03d8*/ 	.word	0x000000ff
        /*03dc*/ 	.word	0x00000170
        /*03e0*/ 	.short	0x0100
        /*03e2*/ 	.byte	0x04
	.zero		1


	//   ....[47]....
        /*03e4*/ 	.word	0x00000e40
        /*03e8*/ 	.word	0x000000ff
        /*03ec*/ 	.word	0x00000180
        /*03f0*/ 	.short	0x0100
        /*03f2*/ 	.byte	0x04
	.zero		1


	//   ....[48]....
        /*03f4*/ 	.word	0x00000e50
        /*03f8*/ 	.word	0x000000ff
        /*03fc*/ 	.word	0x00000178
        /*0400*/ 	.short	0x0100
        /*0402*/ 	.byte	0x04
	.zero		1


	//   ....[49]....
        /*0404*/ 	.word	0x00000e60
        /*0408*/ 	.word	0x000000ff
        /*040c*/ 	.word	0x00000188
        /*0410*/ 	.short	0x0100
        /*0412*/ 	.byte	0x04
	.zero		1


	//   ....[50]....
        /*0414*/ 	.word	0x000019a0
        /*0418*/ 	.word	0x00000000
        /*041c*/ 	.word	0x00000180
        /*0420*/ 	.short	0x010a
        /*0422*/ 	.byte	0xff
	.zero		1


	//   ....[51]....
        /*0424*/ 	.word	0x000019d0
        /*0428*/ 	.word	0x00000000
        /*042c*/ 	.word	0x00000170
        /*0430*/ 	.short	0x0101
        /*0432*/ 	.byte	0xff
	.zero		1


	//   ....[52]....
        /*0434*/ 	.word	0x00001aa0
        /*0438*/ 	.word	0x000000ff
        /*043c*/ 	.word	0x00000068
        /*0440*/ 	.short	0x010a
        /*0442*/ 	.byte	0x04
	.zero		1


	//   ....[53]....
        /*0444*/ 	.word	0x00001b20
        /*0448*/ 	.word	0x000000ff
        /*044c*/ 	.word	0x00000068
        /*0450*/ 	.short	0x010a
        /*0452*/ 	.byte	0x21
	.zero		1


	//   ....[54]....
        /*0454*/ 	.word	0x00001cb0
        /*0458*/ 	.word	0x000000ff
        /*045c*/ 	.word	0x00000068
        /*0460*/ 	.short	0x010a
        /*0462*/ 	.byte	0x08
	.zero		1


	//   ....[55]....
        /*0464*/ 	.word	0x00001de0
        /*0468*/ 	.word	0x000000ff
        /*046c*/ 	.word	0x00000108
        /*0470*/ 	.short	0x0101
        /*0472*/ 	.byte	0x06
	.zero		1


	//   ....[56]....
        /*0474*/ 	.word	0x00001e00
        /*0478*/ 	.word	0x000000ff
        /*047c*/ 	.word	0x00000068
        /*0480*/ 	.short	0x010a
        /*0482*/ 	.byte	0x04
	.zero		1


	//   ....[57]....
        /*0484*/ 	.word	0x00001e80
        /*0488*/ 	.word	0x000000ff
        /*048c*/ 	.word	0x00000068
        /*0490*/ 	.short	0x010a
        /*0492*/ 	.byte	0x11
	.zero		1


	//   ....[58]....
        /*0494*/ 	.word	0x00002030
        /*0498*/ 	.word	0x000000ff
        /*049c*/ 	.word	0x00000068
        /*04a0*/ 	.short	0x010a
        /*04a2*/ 	.byte	0x07
	.zero		1


	//   ....[59]....
        /*04a4*/ 	.word	0x00002170
        /*04a8*/ 	.word	0x00000003
        /*04ac*/ 	.word	0x00000110
        /*04b0*/ 	.short	0x010a
        /*04b2*/ 	.byte	0xff
	.zero		1


	//   ....[60]....
        /*04b4*/ 	.word	0x000022c0
        /*04b8*/ 	.word	0x00000000
        /*04bc*/ 	.word	0x00000000
        /*04c0*/ 	.short	0x0101
        /*04c2*/ 	.byte	0xff
	.zero		1


	//   ....[61]....
        /*04c4*/ 	.word	0x00002880
        /*04c8*/ 	.word	0x000000ff
        /*04cc*/ 	.word	0x00000000
        /*04d0*/ 	.short	0x010a
        /*04d2*/ 	.byte	0x04
	.zero		1


	//   ....[62]....
        /*04d4*/ 	.word	0x00002910
        /*04d8*/ 	.word	0x000000ff
        /*04dc*/ 	.word	0x00000000
        /*04e0*/ 	.short	0x010a
        /*04e2*/ 	.byte	0x05
	.zero		1


	//   ....[63]....
        /*04e4*/ 	.word	0x000029a0
        /*04e8*/ 	.word	0x000000ff
        /*04ec*/ 	.word	0x00000000
        /*04f0*/ 	.short	0x010a
        /*04f2*/ 	.byte	0x05
	.zero		1


	//   ....[64]....
        /*04f4*/ 	.word	0x00002a30
        /*04f8*/ 	.word	0x000000ff
        /*04fc*/ 	.word	0x00000000
        /*0500*/ 	.short	0x010a
        /*0502*/ 	.byte	0x05
	.zero		1


	//   ....[65]....
        /*0504*/ 	.word	0x00002ac0
        /*0508*/ 	.word	0x000000ff
        /*050c*/ 	.word	0x00000000
        /*0510*/ 	.short	0x010a
        /*0512*/ 	.byte	0x05
	.zero		1


	//   ....[66]....
        /*0514*/ 	.word	0x00002b50
        /*0518*/ 	.word	0x000000ff
        /*051c*/ 	.word	0x00000000
        /*0520*/ 	.short	0x010a
        /*0522*/ 	.byte	0x05
	.zero		1


	//   ....[67]....
        /*0524*/ 	.word	0x00002be0
        /*0528*/ 	.word	0x000000ff
        /*052c*/ 	.word	0x00000000
        /*0530*/ 	.short	0x010a
        /*0532*/ 	.byte	0x05
	.zero		1


	//   ....[68]....
        /*0534*/ 	.word	0x00002c70
        /*0538*/ 	.word	0x000000ff
        /*053c*/ 	.word	0x00000000
        /*0540*/ 	.short	0x010a
        /*0542*/ 	.byte	0x05
	.zero		1


	//   ....[69]....
        /*0544*/ 	.word	0x00002d00
        /*0548*/ 	.word	0x000000ff
        /*054c*/ 	.word	0x00000000
        /*0550*/ 	.short	0x010a
        /*0552*/ 	.byte	0x05
	.zero		1


	//   ....[70]....
        /*0554*/ 	.word	0x00002d90
        /*0558*/ 	.word	0x000000ff
        /*055c*/ 	.word	0x00000000
        /*0560*/ 	.short	0x010a
        /*0562*/ 	.byte	0x05
	.zero		1


	//   ....[71]....
        /*0564*/ 	.word	0x00002e20
        /*0568*/ 	.word	0x000000ff
        /*056c*/ 	.word	0x00000000
        /*0570*/ 	.short	0x010a
        /*0572*/ 	.byte	0x05
	.zero		1


	//   ....[72]....
        /*0574*/ 	.word	0x00002eb0
        /*0578*/ 	.word	0x000000ff
        /*057c*/ 	.word	0x00000000
        /*0580*/ 	.short	0x010a
        /*0582*/ 	.byte	0x05
	.zero		1


	//   ....[73]....
        /*0584*/ 	.word	0x00002f50
        /*0588*/ 	.word	0x00000000
        /*058c*/ 	.word	0x00000000
        /*0590*/ 	.short	0x010a
        /*0592*/ 	.byte	0xff
	.zero		1


	//   ....[74]....
        /*0594*/ 	.word	0x00003070
        /*0598*/ 	.word	0x00000002
        /*059c*/ 	.word	0x00000170
        /*05a0*/ 	.short	0x010a
        /*05a2*/ 	.byte	0xff
	.zero		1


	//   ....[75]....
        /*05a4*/ 	.word	0x000030e0
        /*05a8*/ 	.word	0x00000002
        /*05ac*/ 	.word	0x00000000
        /*05b0*/ 	.short	0x0101
        /*05b2*/ 	.byte	0xff
	.zero		1


	//   ....[76]....
        /*05b4*/ 	.word	0x00003100
        /*05b8*/ 	.word	0x000000ff
        /*05bc*/ 	.word	0x00000120
        /*05c0*/ 	.short	0x010a
        /*05c2*/ 	.byte	0x04
	.zero		1


	//   ....[77]....
        /*05c4*/ 	.word	0x00003220
        /*05c8*/ 	.word	0x00000002
        /*05cc*/ 	.word	0x00000110
        /*05d0*/ 	.short	0x010a
        /*05d2*/ 	.byte	0xff
	.zero		1


	//   ....[78]....
        /*05d4*/ 	.word	0x00003320
        /*05d8*/ 	.word	0x00000002
        /*05dc*/ 	.word	0x00000000
        /*05e0*/ 	.short	0x0101
        /*05e2*/ 	.byte	0xff
	.zero		1


	//   ....[79]....
        /*05e4*/ 	.word	0x000033b0
        /*05e8*/ 	.word	0x000000ff
        /*05ec*/ 	.word	0x00000120
        /*05f0*/ 	.short	0x0106
        /*05f2*/ 	.byte	0x04
	.zero		1


	//   ....[80]....
        /*05f4*/ 	.word	0x000033d0
        /*05f8*/ 	.word	0x000000ff
        /*05fc*/ 	.word	0x00000120
        /*0600*/ 	.short	0x010a
        /*0602*/ 	.byte	0x04
	.zero		1


	//   ....[81]....
        /*0604*/ 	.word	0x00003460
        /*0608*/ 	.word	0x000000ff
        /*060c*/ 	.word	0x00000120
        /*0610*/ 	.short	0x0106
        /*0612*/ 	.byte	0x07
	.zero		1


	//   ....[82]....
        /*0614*/ 	.word	0x000034a0
        /*0618*/ 	.word	0x00000000
        /*061c*/ 	.word	0x00000120
        /*0620*/ 	.short	0x010a
        /*0622*/ 	.byte	0xff
	.zero		1


	//   ....[83]....
        /*0624*/ 	.word	0x000039f0
        /*0628*/ 	.word	0x00000000
        /*062c*/ 	.word	0x00000110
        /*0630*/ 	.short	0x010a
        /*0632*/ 	.byte	0xff
	.zero		1


	//   ....[84]....
        /*0634*/ 	.word	0x00003af0
        /*0638*/ 	.word	0x00000003
        /*063c*/ 	.word	0x00000000
        /*0640*/ 	.short	0x0101
        /*0642*/ 	.byte	0xff
	.zero		1


	//   ....[85]....
        /*0644*/ 	.word	0x00003b00
        /*0648*/ 	.word	0x000000ff
        /*064c*/ 	.word	0x00000000
        /*0650*/ 	.short	0x010a
        /*0652*/ 	.byte	0x04
	.zero		1


	//   ....[86]....
        /*0654*/ 	.word	0x00003b80
        /*0658*/ 	.word	0x000000ff
        /*065c*/ 	.word	0x00000150
        /*0660*/ 	.short	0x010a
        /*0662*/ 	.byte	0x1f
	.zero		1


	//   ....[87]....
        /*0664*/ 	.word	0x00003c60
        /*0668*/ 	.word	0x000000ff
        /*066c*/ 	.word	0x00000000
        /*0670*/ 	.short	0x010a
        /*0672*/ 	.byte	0x05
	.zero		1


	//   ....[88]....
        /*0674*/ 	.word	0x00003da0
        /*0678*/ 	.word	0x000000ff
        /*067c*/ 	.word	0x00000000
        /*0680*/ 	.short	0x010a
        /*0682*/ 	.byte	0x04
	.zero		1


	//   ....[89]....
        /*0684*/ 	.word	0x00004030
        /*0688*/ 	.word	0x000000ff
        /*068c*/ 	.word	0x00000000
        /*0690*/ 	.short	0x010a
        /*0692*/ 	.byte	0x04
	.zero		1


	//   ....[90]....
        /*0694*/ 	.word	0x000040c0
        /*0698*/ 	.word	0x000000ff
        /*069c*/ 	.word	0x00000000
        /*06a0*/ 	.short	0x010a
        /*06a2*/ 	.byte	0x05
	.zero		1


	//   ....[91]....
        /*06a4*/ 	.word	0x00004150
        /*06a8*/ 	.word	0x000000ff
        /*06ac*/ 	.word	0x00000000
        /*06b0*/ 	.short	0x010a
        /*06b2*/ 	.byte	0x05
	.zero		1


	//   ....[92]....
        /*06b4*/ 	.word	0x000041e0
        /*06b8*/ 	.word	0x000000ff
        /*06bc*/ 	.word	0x00000000
        /*06c0*/ 	.short	0x010a
        /*06c2*/ 	.byte	0x04
	.zero		1


	//   ....[93]....
        /*06c4*/ 	.word	0x000046c0
        /*06c8*/ 	.word	0x00000008
        /*06cc*/ 	.word	0x00000110
        /*06d0*/ 	.short	0x010a
        /*06d2*/ 	.byte	0xff
	.zero		1


	//   ....[94]....
        /*06d4*/ 	.word	0x00004830
        /*06d8*/ 	.word	0x00000000
        /*06dc*/ 	.word	0x00000000
        /*06e0*/ 	.short	0x0101
        /*06e2*/ 	.byte	0xff
	.zero		1


	//   ....[95]....
        /*06e4*/ 	.word	0x00004d00
        /*06e8*/ 	.word	0x000000ff
        /*06ec*/ 	.word	0x00000108
        /*06f0*/ 	.short	0x010a
        /*06f2*/ 	.byte	0x18
	.zero		1


	//   ....[96]....
        /*06f4*/ 	.word	0x00004ed0
        /*06f8*/ 	.word	0x000000ff
        /*06fc*/ 	.word	0x000000e8
        /*0700*/ 	.short	0x010a
        /*0702*/ 	.byte	0x04
	.zero		1


	//   ....[97]....
        /*0704*/ 	.word	0x000050b0
        /*0708*/ 	.word	0x000000ff
        /*070c*/ 	.word	0x000000d0
        /*0710*/ 	.short	0x010b
        /*0712*/ 	.byte	0x04
	.zero		1


	//   ....[98]....
        /*0714*/ 	.word	0x000050c0
        /*0718*/ 	.word	0x000000ff
        /*071c*/ 	.word	0x00000000
        /*0720*/ 	.short	0x0101
        /*0722*/ 	.byte	0x07
	.zero		1


	//   ....[99]....
        /*0724*/ 	.word	0x000050d0
        /*0728*/ 	.word	0x000000ff
        /*072c*/ 	.word	0x000000e8
        /*0730*/ 	.short	0x010a
        /*0732*/ 	.byte	0x05
	.zero		1


	//   ....[100]....
        /*0734*/ 	.word	0x00005320
        /*0738*/ 	.word	0x000000ff
        /*073c*/ 	.word	0x000000d0
        /*0740*/ 	.short	0x010b
        /*0742*/ 	.byte	0x05
	.zero		1


	//   ....[101]....
        /*0744*/ 	.word	0x00005330
        /*0748*/ 	.word	0x000000ff
        /*074c*/ 	.word	0x00000000
        /*0750*/ 	.short	0x0101
        /*0752*/ 	.byte	0x04
	.zero		1


	//   ....[102]....
        /*0754*/ 	.word	0x00005380
        /*0758*/ 	.word	0x000000ff
        /*075c*/ 	.word	0x00000000
        /*0760*/ 	.short	0x010a
        /*0762*/ 	.byte	0x04
	.zero		1


	//   ....[103]....
        /*0764*/ 	.word	0x00005410
        /*0768*/ 	.word	0x000000ff
        /*076c*/ 	.word	0x00000000
        /*0770*/ 	.short	0x010a
        /*0772*/ 	.byte	0x05
	.zero		1


	//   ....[104]....
        /*0774*/ 	.word	0x000054b0
        /*0778*/ 	.word	0x00000000
        /*077c*/ 	.word	0x00000000
        /*0780*/ 	.short	0x010a
        /*0782*/ 	.byte	0xff
	.zero		1


	//   ....[105]....
        /*0784*/ 	.word	0x00005810
        /*0788*/ 	.word	0x00000000
        /*078c*/ 	.word	0x00000110
        /*0790*/ 	.short	0x010a
        /*0792*/ 	.byte	0xff
	.zero		1


	//   ....[106]....
        /*0794*/ 	.word	0x000058e0
        /*0798*/ 	.word	0x00000000
        /*079c*/ 	.word	0x00000000
        /*07a0*/ 	.short	0x0101
        /*07a2*/ 	.byte	0xff
	.zero		1


	//   ....[107]....
        /*07a4*/ 	.word	0x000064f0
        /*07a8*/ 	.word	0x00000002
        /*07ac*/ 	.word	0x000000d0
        /*07b0*/ 	.short	0x010a
        /*07b2*/ 	.byte	0xff
	.zero		1


	//   ....[108]....
        /*07b4*/ 	.word	0x00006530
        /*07b8*/ 	.word	0x0000001b
        /*07bc*/ 	.word	0x00000130
        /*07c0*/ 	.short	0x010a
        /*07c2*/ 	.byte	0xff
	.zero		1


	//   ....[109]....
        /*07c4*/ 	.word	0x00006620
        /*07c8*/ 	.word	0x00000002
        /*07cc*/ 	.word	0x000000d0
        /*07d0*/ 	.short	0x010a
        /*07d2*/ 	.byte	0xff
	.zero		1


	//   ....[110]....
        /*07d4*/ 	.word	0x000067b0
        /*07d8*/ 	.word	0x0000001b
        /*07dc*/ 	.word	0x00000130
        /*07e0*/ 	.short	0x010a
        /*07e2*/ 	.byte	0xff
	.zero		1


	//   ....[111]....
        /*07e4*/ 	.word	0x00006f80
        /*07e8*/ 	.word	0x00000000
        /*07ec*/ 	.word	0x00000000
        /*07f0*/ 	.short	0x0101
        /*07f2*/ 	.byte	0xff
	.zero		1


	//   ....[112]....
        /*07f4*/ 	.word	0x00006f90
        /*07f8*/ 	.word	0x00000002
        /*07fc*/ 	.word	0x000000d0
        /*0800*/ 	.short	0x010a
        /*0802*/ 	.byte	0xff
	.zero		1


	//   ....[113]....
        /*0804*/ 	.word	0x00007050
        /*0808*/ 	.word	0x00000002
        /*080c*/ 	.word	0x000000d0
        /*0810*/ 	.short	0x010a
        /*0812*/ 	.byte	0xff
	.zero		1


	//   ....[114]....
        /*0814*/ 	.word	0x00007400
        /*0818*/ 	.word	0x000000ff
        /*081c*/ 	.word	0x00000000
        /*0820*/ 	.short	0x0101
        /*0822*/ 	.byte	0x04
	.zero		1


	//   ....[115]....
        /*0824*/ 	.word	0x00007950
        /*0828*/ 	.word	0x00000000
        /*082c*/ 	.word	0x00000000
        /*0830*/ 	.short	0x0101
        /*0832*/ 	.byte	0xff
	.zero		1


	//   ....[116]....
        /*0834*/ 	.word	0x00007c00
        /*0838*/ 	.word	0x000000ff
        /*083c*/ 	.word	0x00000000
        /*0840*/ 	.short	0x0101
        /*0842*/ 	.byte	0x04
	.zero		1


	//   ....[117]....
        /*0844*/ 	.word	0x00007c20
        /*0848*/ 	.word	0x00000000
        /*084c*/ 	.word	0x00000180
        /*0850*/ 	.short	0x010a
        /*0852*/ 	.byte	0xff
	.zero		1


	//   ....[118]....
        /*0854*/ 	.word	0x00007c80
        /*0858*/ 	.word	0x00000000
        /*085c*/ 	.word	0x00000068
        /*0860*/ 	.short	0x010a
        /*0862*/ 	.byte	0xff
	.zero		1


	//   ....[119]....
        /*0864*/ 	.word	0x00007ce0
        /*0868*/ 	.word	0x00000000
        /*086c*/ 	.word	0x00000068
        /*0870*/ 	.short	0x010a
        /*0872*/ 	.byte	0xff
	.zero		1


	//   ....[120]....
        /*0874*/ 	.word	0x00007d30
        /*0878*/ 	.word	0x00000003
        /*087c*/ 	.word	0x00000110
        /*0880*/ 	.short	0x010a
        /*0882*/ 	.byte	0xff
	.zero		1


	//   ....[121]....
        /*0884*/ 	.word	0x00007d90
        /*0888*/ 	.word	0x00000000
        /*088c*/ 	.word	0x00000000
        /*0890*/ 	.short	0x010a
        /*0892*/ 	.byte	0xff
	.zero		1


	//   ....[122]....
        /*0894*/ 	.word	0x00007df0
        /*0898*/ 	.word	0x00000000
        /*089c*/ 	.word	0x00000000
        /*08a0*/ 	.short	0x010a
        /*08a2*/ 	.byte	0xff
	.zero		1


	//   ....[123]....
        /*08a4*/ 	.word	0x00007e50
        /*08a8*/ 	.word	0x00000000
        /*08ac*/ 	.word	0x00000000
        /*08b0*/ 	.short	0x010a
        /*08b2*/ 	.byte	0xff
	.zero		1


	//   ....[124]....
        /*08b4*/ 	.word	0x00007eb0
        /*08b8*/ 	.word	0x00000000
        /*08bc*/ 	.word	0x00000000
        /*08c0*/ 	.short	0x010a
        /*08c2*/ 	.byte	0xff
	.zero		1


	//   ....[125]....
        /*08c4*/ 	.word	0x00007f10
        /*08c8*/ 	.word	0x00000000
        /*08cc*/ 	.word	0x00000000
        /*08d0*/ 	.short	0x010a
        /*08d2*/ 	.byte	0xff
	.zero		1


	//   ....[126]....
        /*08d4*/ 	.word	0x00007f70
        /*08d8*/ 	.word	0x00000000
        /*08dc*/ 	.word	0x00000000
        /*08e0*/ 	.short	0x010a
        /*08e2*/ 	.byte	0xff
	.zero		1


	//   ....[127]....
        /*08e4*/ 	.word	0x00007fd0
        /*08e8*/ 	.word	0x00000000
        /*08ec*/ 	.word	0x00000000
        /*08f0*/ 	.short	0x010a
        /*08f2*/ 	.byte	0xff
	.zero		1


	//   ....[128]....
        /*08f4*/ 	.word	0x00008030
        /*08f8*/ 	.word	0x00000000
        /*08fc*/ 	.word	0x00000000
        /*0900*/ 	.short	0x010a
        /*0902*/ 	.byte	0xff
	.zero		1


	//   ....[129]....
        /*0904*/ 	.word	0x00008090
        /*0908*/ 	.word	0x00000000
        /*090c*/ 	.word	0x00000000
        /*0910*/ 	.short	0x010a
        /*0912*/ 	.byte	0xff
	.zero		1


	//   ....[130]....
        /*0914*/ 	.word	0x000080f0
        /*0918*/ 	.word	0x00000000
        /*091c*/ 	.word	0x00000000
        /*0920*/ 	.short	0x010a
        /*0922*/ 	.byte	0xff
	.zero		1


	//   ....[131]....
        /*0924*/ 	.word	0x00008150
        /*0928*/ 	.word	0x00000000
        /*092c*/ 	.word	0x00000000
        /*0930*/ 	.short	0x010a
        /*0932*/ 	.byte	0xff
	.zero		1


	//   ....[132]....
        /*0934*/ 	.word	0x000081b0
        /*0938*/ 	.word	0x00000000
        /*093c*/ 	.word	0x00000000
        /*0940*/ 	.short	0x010a
        /*0942*/ 	.byte	0xff
	.zero		1


	//   ....[133]....
        /*0944*/ 	.word	0x00008200
        /*0948*/ 	.word	0x00000002
        /*094c*/ 	.word	0x00000170
        /*0950*/ 	.short	0x010a
        /*0952*/ 	.byte	0xff
	.zero		1


	//   ....[134]....
        /*0954*/ 	.word	0x00008260
        /*0958*/ 	.word	0x00000002
        /*095c*/ 	.word	0x00000120
        /*0960*/ 	.short	0x010a
        /*0962*/ 	.byte	0xff
	.zero		1


	//   ....[135]....
        /*0964*/ 	.word	0x000082b0
        /*0968*/ 	.word	0x00000002
        /*096c*/ 	.word	0x00000110
        /*0970*/ 	.short	0x010a
        /*0972*/ 	.byte	0xff
	.zero		1


	//   ....[136]....
        /*0974*/ 	.word	0x00008310
        /*0978*/ 	.word	0x00000000
        /*097c*/ 	.word	0x00000120
        /*0980*/ 	.short	0x010a
        /*0982*/ 	.byte	0xff
	.zero		1


	//   ....[137]....
        /*0984*/ 	.word	0x00008360
        /*0988*/ 	.word	0x00000000
        /*098c*/ 	.word	0x00000110
        /*0990*/ 	.short	0x010a
        /*0992*/ 	.byte	0xff
	.zero		1


	//   ....[138]....
        /*0994*/ 	.word	0x000083c0
        /*0998*/ 	.word	0x00000002
        /*099c*/ 	.word	0x00000150
        /*09a0*/ 	.short	0x010a
        /*09a2*/ 	.byte	0xff
	.zero		1


	//   ....[139]....
        /*09a4*/ 	.word	0x00008420
        /*09a8*/ 	.word	0x00000000
        /*09ac*/ 	.word	0x00000000
        /*09b0*/ 	.short	0x010a
        /*09b2*/ 	.byte	0xff
	.zero		1


	//   ....[140]....
        /*09b4*/ 	.word	0x00008480
        /*09b8*/ 	.word	0x00000000
        /*09bc*/ 	.word	0x00000000
        /*09c0*/ 	.short	0x010a
        /*09c2*/ 	.byte	0xff
	.zero		1


	//   ....[141]....
        /*09c4*/ 	.word	0x000084e0
        /*09c8*/ 	.word	0x00000000
        /*09cc*/ 	.word	0x00000000
        /*09d0*/ 	.short	0x010a
        /*09d2*/ 	.byte	0xff
	.zero		1


	//   ....[142]....
        /*09d4*/ 	.word	0x00008540
        /*09d8*/ 	.word	0x00000000
        /*09dc*/ 	.word	0x00000000
        /*09e0*/ 	.short	0x010a
        /*09e2*/ 	.byte	0xff
	.zero		1


	//   ....[143]....
        /*09e4*/ 	.word	0x000085a0
        /*09e8*/ 	.word	0x00000000
        /*09ec*/ 	.word	0x00000000
        /*09f0*/ 	.short	0x010a
        /*09f2*/ 	.byte	0xff
	.zero		1


	//   ....[144]....
        /*09f4*/ 	.word	0x000085f0
        /*09f8*/ 	.word	0x00000008
        /*09fc*/ 	.word	0x00000110
        /*0a00*/ 	.short	0x010a
        /*0a02*/ 	.byte	0xff
	.zero		1


	//   ....[145]....
        /*0a04*/ 	.word	0x00008650
        /*0a08*/ 	.word	0x00000000
        /*0a0c*/ 	.word	0x00000108
        /*0a10*/ 	.short	0x010a
        /*0a12*/ 	.byte	0xff
	.zero		1


	//   ....[146]....
        /*0a14*/ 	.word	0x000086b0
        /*0a18*/ 	.word	0x00000000
        /*0a1c*/ 	.word	0x000000e8
        /*0a20*/ 	.short	0x010a
        /*0a22*/ 	.byte	0xff
	.zero		1


	//   ....[147]....
        /*0a24*/ 	.word	0x00008710
        /*0a28*/ 	.word	0x00000002
        /*0a2c*/ 	.word	0x000000e8
        /*0a30*/ 	.short	0x010a
        /*0a32*/ 	.byte	0xff
	.zero		1


	//   ....[148]....
        /*0a34*/ 	.word	0x00008770
        /*0a38*/ 	.word	0x00000000
        /*0a3c*/ 	.word	0x00000000
        /*0a40*/ 	.short	0x010a
        /*0a42*/ 	.byte	0xff
	.zero		1


	//   ....[149]....
        /*0a44*/ 	.word	0x000087d0
        /*0a48*/ 	.word	0x00000000
        /*0a4c*/ 	.word	0x00000000
        /*0a50*/ 	.short	0x010a
        /*0a52*/ 	.byte	0xff
	.zero		1


	//   ....[150]....
        /*0a54*/ 	.word	0x00008820
        /*0a58*/ 	.word	0x00000000
        /*0a5c*/ 	.word	0x00000110
        /*0a60*/ 	.short	0x010a
        /*0a62*/ 	.byte	0xff
	.zero		1


	//   ....[151]....
        /*0a64*/ 	.word	0x00008870
        /*0a68*/ 	.word	0x00000002
        /*0a6c*/ 	.word	0x000000d0
        /*0a70*/ 	.short	0x010a
        /*0a72*/ 	.byte	0xff
	.zero		1


	//   ....[152]....
        /*0a74*/ 	.word	0x000088c0
        /*0a78*/ 	.word	0x0000001b
        /*0a7c*/ 	.word	0x00000130
        /*0a80*/ 	.short	0x010a
        /*0a82*/ 	.byte	0xff
	.zero		1


	//   ....[153]....
        /*0a84*/ 	.word	0x00008910
        /*0a88*/ 	.word	0x00000002
        /*0a8c*/ 	.word	0x000000d0
        /*0a90*/ 	.short	0x010a
        /*0a92*/ 	.byte	0xff
	.zero		1


	//----- nvinfo : EIATTR_NUM_MBARRIERS
	.align		4
.L_47:
        /*0a94*/ 	.byte	0x03, 0x38
        /*0a96*/ 	.short	0x0032


	//----- nvinfo : EIATTR_EXIT_INSTR_OFFSETS
	.align		4
        /*0a98*/ 	.byte	0x04, 0x1c
        /*0a9a*/ 	.short	(.L_49 - .L_48)


	//   ....[0]....
.L_48:
        /*0a9c*/ 	.word	0x00002f80


	//   ....[1]....
        /*0aa0*/ 	.word	0x00003470


	//   ....[2]....
        /*0aa4*/ 	.word	0x000034d0


	//   ....[3]....
        /*0aa8*/ 	.word	0x00004440


	//   ....[4]....
        /*0aac*/ 	.word	0x000054e0


	//   ....[5]....
        /*0ab0*/ 	.word	0x00005520


	//   ....[6]....
        /*0ab4*/ 	.word	0x00007af0


	//   ....[7]....
        /*0ab8*/ 	.word	0x00007b70


	//   ....[8]....
        /*0abc*/ 	.word	0x00007ba0


	//   ....[9]....
        /*0ac0*/ 	.word	0x00007c10


	//----- nvinfo : EIATTR_MAX_THREADS
	.align		4
.L_49:
        /*0ac4*/ 	.byte	0x04, 0x05
        /*0ac6*/ 	.short	(.L_51 - .L_50)
.L_50:
        /*0ac8*/ 	.word	0x00000100
        /*0acc*/ 	.word	0x00000001
        /*0ad0*/ 	.word	0x00000001


	//----- nvinfo : EIATTR_CRS_STACK_SIZE
	.align		4
.L_51:
        /*0ad4*/ 	.byte	0x04, 0x1e
        /*0ad6*/ 	.short	(.L_53 - .L_52)
.L_52:
        /*0ad8*/ 	.word	0x00000000


	//----- nvinfo : EIATTR_CBANK_PARAM_SIZE
	.align		4
.L_53:
        /*0adc*/ 	.byte	0x03, 0x19
        /*0ade*/ 	.short	0x0800


	//----- nvinfo : EIATTR_PARAM_CBANK
	.align		4
        /*0ae0*/ 	.byte	0x04, 0x0a
        /*0ae2*/ 	.short	(.L_55 - .L_54)
	.align		4
.L_54:
        /*0ae4*/ 	.word	index@(.nv.constant0._ZN7cutlass13device_kernelINS_4gemm6kernel13GemmUniversalIN4cute5tupleIJiiiiEEENS1_10collective13CollectiveMmaINS1_35MainloopSm100TmaUmmaWarpSpecializedILi13ELi2ELi4ENS5_IJNS4_1CILi2EEENSA_ILi1EEESC_EEEEENS5_IJNSA_ILi64EEESF_SF_EEENS_6half_tENS5_IJlSC_lEEESH_SI_NS4_8TiledMMAINS4_8MMA_AtomIJNS4_20SM100_MMA_F16BF16_SSISH_SH_fLi64ELi64ELNS4_4UMMA5MajorE0ELSN_0ELNSM_7ScaleInE0ELSO_0EEEEEENS4_6LayoutINS5_IJSC_SC_SC_EEENS5_IJNSA_ILi0EEEST_ST_EEEEENS5_IJNS4_10UnderscoreESW_SW_EEEEENS4_13SM90_TMA_LOADENS4_14ComposedLayoutINS4_7SwizzleILi3ELi4ELi3EEENS4_18smem_ptr_flag_bitsILi16EEENSR_INS5_IJNSA_ILi8EEESF_EEENS5_IJSF_SC_EEEEEEEvNS4_8identityENS4_23SM90_TMA_LOAD_MULTICASTES19_vS1A_EENS_8epilogue10collective18CollectiveEpilogueINS1D_23Sm100TmaWarpSpecializedILi3ELi2ELi16ELb1ELb0EEEJSG_NS5_IJNSR_ISF_SC_EENSR_INSA_ILi32EEESC_EEEEESH_SI_SH_SI_NS1D_6fusion15FusionCallbacksIS1H_NS1M_17LinearCombinationISH_fSH_fLNS_15FloatRoundStyleE2EEESG_S1L_JEEENS4_5SM1004TMEM4LOAD26SM100_TMEM_LOAD_16dp256b4xESZ_NS10_INS11_ILi2ELi4ELi3EEES14_NSR_INS5_IJS15_S1J_EEENS5_IJS1J_SC_EEEEEEENS4_17SM75_U32x4_LDSM_NENS4_14SM90_TMA_STOREES20_NS4_17SM90_U32x4_STSM_NENS4_39AutoVectorizingCopyWithAssumedAlignmentILi128EEEEEEvvEEEEvNT_6ParamsE)
        /*0ae8*/ 	.short	0x0380
        /*0aea*/ 	.short	0x0800


	//----- nvinfo : EIATTR_SW_WAR
	.align		4
.L_55:
        /*0aec*/ 	.byte	0x04, 0x36
        /*0aee*/ 	.short	(.L_57 - .L_56)
.L_56:
        /*0af0*/ 	.word	0x00000008
.L_57:


//--------------------- .nv.callgraph             --------------------------
	.section	.nv.callgraph,"",@"SHT_CUDA_CALLGRAPH"
	.align	4
	.sectionentsize	8
	.align		4
        /*0000*/ 	.word	0x00000000
	.align		4
        /*0004*/ 	.word	0xffffffff
	.align		4
        /*0008*/ 	.word	index@(_ZN7cutlass13device_kernelINS_4gemm6kernel13GemmUniversalIN4cute5tupleIJiiiiEEENS1_10collective13CollectiveMmaINS1_35MainloopSm100TmaUmmaWarpSpecializedILi13ELi2ELi4ENS5_IJNS4_1CILi2EEENSA_ILi1EEESC_EEEEENS5_IJNSA_ILi64EEESF_SF_EEENS_6half_tENS5_IJlSC_lEEESH_SI_NS4_8TiledMMAINS4_8MMA_AtomIJNS4_20SM100_MMA_F16BF16_SSISH_SH_fLi64ELi64ELNS4_4UMMA5MajorE0ELSN_0ELNSM_7ScaleInE0ELSO_0EEEEEENS4_6LayoutINS5_IJSC_SC_SC_EEENS5_IJNSA_ILi0EEEST_ST_EEEEENS5_IJNS4_10UnderscoreESW_SW_EEEEENS4_13SM90_TMA_LOADENS4_14ComposedLayoutINS4_7SwizzleILi3ELi4ELi3EEENS4_18smem_ptr_flag_bitsILi16EEENSR_INS5_IJNSA_ILi8EEESF_EEENS5_IJSF_SC_EEEEEEEvNS4_8identityENS4_23SM90_TMA_LOAD_MULTICASTES19_vS1A_EENS_8epilogue10collective18CollectiveEpilogueINS1D_23Sm100TmaWarpSpecializedILi3ELi2ELi16ELb1ELb0EEEJSG_NS5_IJNSR_ISF_SC_EENSR_INSA_ILi32EEESC_EEEEESH_SI_SH_SI_NS1D_6fusion15FusionCallbacksIS1H_NS1M_17LinearCombinationISH_fSH_fLNS_15FloatRoundStyleE2EEESG_S1L_JEEENS4_5SM1004TMEM4LOAD26SM100_TMEM_LOAD_16dp256b4xESZ_NS10_INS11_ILi2ELi4ELi3EEES14_NSR_INS5_IJS15_S1J_EEENS5_IJS1J_SC_EEEEEEENS4_17SM75_U32x4_LDSM_NENS4_14SM90_TMA_STOREES20_NS4_17SM90_U32x4_STSM_NENS4_39AutoVectorizingCopyWithAssumedAlignmentILi128EEEEEEvvEEEEvNT_6ParamsE)
	.align		4
        /*000c*/ 	.word	index@(__assertfail)
	.align		4
        /*0010*/ 	.word	0x00000000
	.align		4
        /*0014*/ 	.word	0xfffffffe
	.align		4
        /*0018*/ 	.word	0x00000000
	.align		4
        /*001c*/ 	.word	0xfffffffd
	.align		4
        /*0020*/ 	.word	0x00000000
	.align		4
        /*0024*/ 	.word	0xfffffffc


//--------------------- .nv.constant4             --------------------------
	.section	.nv.constant4,"a",@progbits
	.align	8
	.align		8
.nv.constant4:
        /*0000*/ 	.dword	__assertfail
	.align		8
        /*0008*/ 	.dword	__unnamed_1
	.align		8
        /*0010*/ 	.dword	__unnamed_2
	.align		8
        /*0018*/ 	.dword	_ZN40_INTERNAL_1d70311c_4_k_cu_5d0ca952_272414cuda3std3__45__cpo5beginE
	.align		8
        /*0020*/ 	.dword	_ZN40_INTERNAL_1d70311c_4_k_cu_5d0ca952_272414cuda3std3__45__cpo3endE
	.align		8
        /*0028*/ 	.dword	_ZN40_INTERNAL_1d70311c_4_k_cu_5d0ca952_272414cuda3std3__45__cpo6cbeginE
	.align		8
        /*0030*/ 	.dword	_ZN40_INTERNAL_1d70311c_4_k_cu_5d0ca952_272414cuda3std3__45__cpo4cendE
	.align		8
        /*0038*/ 	.dword	_ZN40_INTERNAL_1d70311c_4_k_cu_5d0ca952_272414cuda3std3__442_GLOBAL__N__1d70311c_4_k_cu_5d0ca952_272416ignoreE
	.align		8
        /*0040*/ 	.dword	_ZN40_INTERNAL_1d70311c_4_k_cu_5d0ca952_272414cuda3std3__419piecewise_constructE
	.align		8
        /*0048*/ 	.dword	_ZN40_INTERNAL_1d70311c_4_k_cu_5d0ca952_272414cuda3std3__48in_placeE
	.align		8
        /*0050*/ 	.dword	_ZN40_INTERNAL_1d70311c_4_k_cu_5d0ca952_272414cuda3std6ranges3__45__cpo4swapE
	.align		8
        /*0058*/ 	.dword	_ZN40_INTERNAL_1d70311c_4_k_cu_5d0ca952_272414cuda3std6ranges3__45__cpo9iter_moveE
	.align		8
        /*0060*/ 	.dword	_ZN40_INTERNAL_1d70311c_4_k_cu_5d0ca952_272414cute7productE
	.align		8
        /*0068*/ 	.dword	_ZN40_INTERNAL_1d70311c_4_k_cu_5d0ca952_272414cute1_E
	.align		8
        /*0070*/ 	.dword	$str$25
	.align		8
        /*0078*/ 	.dword	$str$26
	.align		8
        /*0080*/ 	.dword	$str$27
	.align		8
        /*0088*/ 	.dword	$str$28


//--------------------- .text._ZN7cutlass13device_kernelINS_4gemm6kernel13GemmUniversalIN4cute5tupleIJiiiiEEENS1_10collective13CollectiveMmaINS1_35MainloopSm100TmaUmmaWarpSpecializedILi13ELi2ELi4ENS5_IJNS4_1CILi2EEENSA_ILi1EEESC_EEEEENS5_IJNSA_ILi64EEESF_SF_EEENS_6half_tENS5_IJlSC_lEEESH_SI_NS4_8TiledMMAINS4_8MMA_AtomIJNS4_20SM100_MMA_F16BF16_SSISH_SH_fLi64ELi64ELNS4_4UMMA5MajorE0ELSN_0ELNSM_7ScaleInE0ELSO_0EEEEEENS4_6LayoutINS5_IJSC_SC_SC_EEENS5_IJNSA_ILi0EEEST_ST_EEEEENS5_IJNS4_10UnderscoreESW_SW_EEEEENS4_13SM90_TMA_LOADENS4_14ComposedLayoutINS4_7SwizzleILi3ELi4ELi3EEENS4_18smem_ptr_flag_bitsILi16EEENSR_INS5_IJNSA_ILi8EEESF_EEENS5_IJSF_SC_EEEEEEEvNS4_8identityENS4_23SM90_TMA_LOAD_MULTICASTES19_vS1A_EENS_8epilogue10collective18CollectiveEpilogueINS1D_23Sm100TmaWarpSpecializedILi3ELi2ELi16ELb1ELb0EEEJSG_NS5_IJNSR_ISF_SC_EENSR_INSA_ILi32EEESC_EEEEESH_SI_SH_SI_NS1D_6fusion15FusionCallbacksIS1H_NS1M_17LinearCombinationISH_fSH_fLNS_15FloatRoundStyleE2EEESG_S1L_JEEENS4_5SM1004TMEM4LOAD26SM100_TMEM_LOAD_16dp256b4xESZ_NS10_INS11_ILi2ELi4ELi3EEES14_NSR_INS5_IJS15_S1J_EEENS5_IJS1J_SC_EEEEEEENS4_17SM75_U32x4_LDSM_NENS4_14SM90_TMA_STOREES20_NS4_17SM90_U32x4_STSM_NENS4_39AutoVectorizingCopyWithAssumedAlignmentILi128EEEEEEvvEEEEvNT_6ParamsE --------------------------
	.section	.text._ZN7cutlass13device_kernelINS_4gemm6kernel13GemmUniversalIN4cute5tupleIJiiiiEEENS1_10collective13CollectiveMmaINS1_35MainloopSm100TmaUmmaWarpSpecializedILi13ELi2ELi4ENS5_IJNS4_1CILi2EEENSA_ILi1EEESC_EEEEENS5_IJNSA_ILi64EEESF_SF_EEENS_6half_tENS5_IJlSC_lEEESH_SI_NS4_8TiledMMAINS4_8MMA_AtomIJNS4_20SM100_MMA_F16BF16_SSISH_SH_fLi64ELi64ELNS4_4UMMA5MajorE0ELSN_0ELNSM_7ScaleInE0ELSO_0EEEEEENS4_6LayoutINS5_IJSC_SC_SC_EEENS5_IJNSA_ILi0EEEST_ST_EEEEENS5_IJNS4_10UnderscoreESW_SW_EEEEENS4_13SM90_TMA_LOADENS4_14ComposedLayoutINS4_7SwizzleILi3ELi4ELi3EEENS4_18smem_ptr_flag_bitsILi16EEENSR_INS5_IJNSA_ILi8EEESF_EEENS5_IJSF_SC_EEEEEEEvNS4_8identityENS4_23SM90_TMA_LOAD_MULTICASTES19_vS1A_EENS_8epilogue10collective18CollectiveEpilogueINS1D_23Sm100TmaWarpSpecializedILi3ELi2ELi16ELb1ELb0EEEJSG_NS5_IJNSR_ISF_SC_EENSR_INSA_ILi32EEESC_EEEEESH_SI_SH_SI_NS1D_6fusion15FusionCallbacksIS1H_NS1M_17LinearCombinationISH_fSH_fLNS_15FloatRoundStyleE2EEESG_S1L_JEEENS4_5SM1004TMEM4LOAD26SM100_TMEM_LOAD_16dp256b4xESZ_NS10_INS11_ILi2ELi4ELi3EEES14_NSR_INS5_IJS15_S1J_EEENS5_IJS1J_SC_EEEEEEENS4_17SM75_U32x4_LDSM_NENS4_14SM90_TMA_STOREES20_NS4_17SM90_U32x4_STSM_NENS4_39AutoVectorizingCopyWithAssumedAlignmentILi128EEEEEEvvEEEEvNT_6ParamsE,"ax",@progbits
	.align	128
.text._ZN7cutlass13device_kernelINS_4gemm6kernel13GemmUniversalIN4cute5tupleIJiiiiEEENS1_10collective13CollectiveMmaINS1_35MainloopSm100TmaUmmaWarpSpecializedILi13ELi2ELi4ENS5_IJNS4_1CILi2EEENSA_ILi1EEESC_EEEEENS5_IJNSA_ILi64EEESF_SF_EEENS_6half_tENS5_IJlSC_lEEESH_SI_NS4_8TiledMMAINS4_8MMA_AtomIJNS4_20SM100_MMA_F16BF16_SSISH_SH_fLi64ELi64ELNS4_4UMMA5MajorE0ELSN_0ELNSM_7ScaleInE0ELSO_0EEEEEENS4_6LayoutINS5_IJSC_SC_SC_EEENS5_IJNSA_ILi0EEEST_ST_EEEEENS5_IJNS4_10UnderscoreESW_SW_EEEEENS4_13SM90_TMA_LOADENS4_14ComposedLayoutINS4_7SwizzleILi3ELi4ELi3EEENS4_18smem_ptr_flag_bitsILi16EEENSR_INS5_IJNSA_ILi8EEESF_EEENS5_IJSF_SC_EEEEEEEvNS4_8identityENS4_23SM90_TMA_LOAD_MULTICASTES19_vS1A_EENS_8epilogue10collective18CollectiveEpilogueINS1D_23Sm100TmaWarpSpecializedILi3ELi2ELi16ELb1ELb0EEEJSG_NS5_IJNSR_ISF_SC_EENSR_INSA_ILi32EEESC_EEEEESH_SI_SH_SI_NS1D_6fusion15FusionCallbacksIS1H_NS1M_17LinearCombinationISH_fSH_fLNS_15FloatRoundStyleE2EEESG_S1L_JEEENS4_5SM1004TMEM4LOAD26SM100_TMEM_LOAD_16dp256b4xESZ_NS10_INS11_ILi2ELi4ELi3EEES14_NSR_INS5_IJS15_S1J_EEENS5_IJS1J_SC_EEEEEEENS4_17SM75_U32x4_LDSM_NENS4_14SM90_TMA_STOREES20_NS4_17SM90_U32x4_STSM_NENS4_39AutoVectorizingCopyWithAssumedAlignmentILi128EEEEEEvvEEEEvNT_6ParamsE:
        .type           _ZN7cutlass13device_kernelINS_4gemm6kernel13GemmUniversalIN4cute5tupleIJiiiiEEENS1_10collective13CollectiveMmaINS1_35MainloopSm100TmaUmmaWarpSpecializedILi13ELi2ELi4ENS5_IJNS4_1CILi2EEENSA_ILi1EEESC_EEEEENS5_IJNSA_ILi64EEESF_SF_EEENS_6half_tENS5_IJlSC_lEEESH_SI_NS4_8TiledMMAINS4_8MMA_AtomIJNS4_20SM100_MMA_F16BF16_SSISH_SH_fLi64ELi64ELNS4_4UMMA5MajorE0ELSN_0ELNSM_7ScaleInE0ELSO_0EEEEEENS4_6LayoutINS5_IJSC_SC_SC_EEENS5_IJNSA_ILi0EEEST_ST_EEEEENS5_IJNS4_10UnderscoreESW_SW_EEEEENS4_13SM90_TMA_LOADENS4_14ComposedLayoutINS4_7SwizzleILi3ELi4ELi3EEENS4_18smem_ptr_flag_bitsILi16EEENSR_INS5_IJNSA_ILi8EEESF_EEENS5_IJSF_SC_EEEEEEEvNS4_8identityENS4_23SM90_TMA_LOAD_MULTICASTES19_vS1A_EENS_8epilogue10collective18CollectiveEpilogueINS1D_23Sm100TmaWarpSpecializedILi3ELi2ELi16ELb1ELb0EEEJSG_NS5_IJNSR_ISF_SC_EENSR_INSA_ILi32EEESC_EEEEESH_SI_SH_SI_NS1D_6fusion15FusionCallbacksIS1H_NS1M_17LinearCombinationISH_fSH_fLNS_15FloatRoundStyleE2EEESG_S1L_JEEENS4_5SM1004TMEM4LOAD26SM100_TMEM_LOAD_16dp256b4xESZ_NS10_INS11_ILi2ELi4ELi3EEES14_NSR_INS5_IJS15_S1J_EEENS5_IJS1J_SC_EEEEEEENS4_17SM75_U32x4_LDSM_NENS4_14SM90_TMA_STOREES20_NS4_17SM90_U32x4_STSM_NENS4_39AutoVectorizingCopyWithAssumedAlignmentILi128EEEEEEvvEEEEvNT_6ParamsE,@function
        .size           _ZN7cutlass13device_kernelINS_4gemm6kernel13GemmUniversalIN4cute5tupleIJiiiiEEENS1_10collective13CollectiveMmaINS1_35MainloopSm100TmaUmmaWarpSpecializedILi13ELi2ELi4ENS5_IJNS4_1CILi2EEENSA_ILi1EEESC_EEEEENS5_IJNSA_ILi64EEESF_SF_EEENS_6half_tENS5_IJlSC_lEEESH_SI_NS4_8TiledMMAINS4_8MMA_AtomIJNS4_20SM100_MMA_F16BF16_SSISH_SH_fLi64ELi64ELNS4_4UMMA5MajorE0ELSN_0ELNSM_7ScaleInE0ELSO_0EEEEEENS4_6LayoutINS5_IJSC_SC_SC_EEENS5_IJNSA_ILi0EEEST_ST_EEEEENS5_IJNS4_10UnderscoreESW_SW_EEEEENS4_13SM90_TMA_LOADENS4_14ComposedLayoutINS4_7SwizzleILi3ELi4ELi3EEENS4_18smem_ptr_flag_bitsILi16EEENSR_INS5_IJNSA_ILi8EEESF_EEENS5_IJSF_SC_EEEEEEEvNS4_8identityENS4_23SM90_TMA_LOAD_MULTICASTES19_vS1A_EENS_8epilogue10collective18CollectiveEpilogueINS1D_23Sm100TmaWarpSpecializedILi3ELi2ELi16ELb1ELb0EEEJSG_NS5_IJNSR_ISF_SC_EENSR_INSA_ILi32EEESC_EEEEESH_SI_SH_SI_NS1D_6fusion15FusionCallbacksIS1H_NS1M_17LinearCombinationISH_fSH_fLNS_15FloatRoundStyleE2EEESG_S1L_JEEENS4_5SM1004TMEM4LOAD26SM100_TMEM_LOAD_16dp256b4xESZ_NS10_INS11_ILi2ELi4ELi3EEES14_NSR_INS5_IJS15_S1J_EEENS5_IJS1J_SC_EEEEEEENS4_17SM75_U32x4_LDSM_NENS4_14SM90_TMA_STOREES20_NS4_17SM90_U32x4_STSM_NENS4_39AutoVectorizingCopyWithAssumedAlignmentILi128EEEEEEvvEEEEvNT_6ParamsE,(.L_x_189 - _ZN7cutlass13device_kernelINS_4gemm6kernel13GemmUniversalIN4cute5tupleIJiiiiEEENS1_10collective13CollectiveMmaINS1_35MainloopSm100TmaUmmaWarpSpecializedILi13ELi2ELi4ENS5_IJNS4_1CILi2EEENSA_ILi1EEESC_EEEEENS5_IJNSA_ILi64EEESF_SF_EEENS_6half_tENS5_IJlSC_lEEESH_SI_NS4_8TiledMMAINS4_8MMA_AtomIJNS4_20SM100_MMA_F16BF16_SSISH_SH_fLi64ELi64ELNS4_4UMMA5MajorE0ELSN_0ELNSM_7ScaleInE0ELSO_0EEEEEENS4_6LayoutINS5_IJSC_SC_SC_EEENS5_IJNSA_ILi0EEEST_ST_EEEEENS5_IJNS4_10UnderscoreESW_SW_EEEEENS4_13SM90_TMA_LOADENS4_14ComposedLayoutINS4_7SwizzleILi3ELi4ELi3EEENS4_18smem_ptr_flag_bitsILi16EEENSR_INS5_IJNSA_ILi8EEESF_EEENS5_IJSF_SC_EEEEEEEvNS4_8identityENS4_23SM90_TMA_LOAD_MULTICASTES19_vS1A_EENS_8epilogue10collective18CollectiveEpilogueINS1D_23Sm100TmaWarpSpecializedILi3ELi2ELi16ELb1ELb0EEEJSG_NS5_IJNSR_ISF_SC_EENSR_INSA_ILi32EEESC_EEEEESH_SI_SH_SI_NS1D_6fusion15FusionCallbacksIS1H_NS1M_17LinearCombinationISH_fSH_fLNS_15FloatRoundStyleE2EEESG_S1L_JEEENS4_5SM1004TMEM4LOAD26SM100_TMEM_LOAD_16dp256b4xESZ_NS10_INS11_ILi2ELi4ELi3EEES14_NSR_INS5_IJS15_S1J_EEENS5_IJS1J_SC_EEEEEEENS4_17SM75_U32x4_LDSM_NENS4_14SM90_TMA_STOREES20_NS4_17SM90_U32x4_STSM_NENS4_39AutoVectorizingCopyWithAssumedAlignmentILi128EEEEEEvvEEEEvNT_6ParamsE)
        .other          _ZN7cutlass13device_kernelINS_4gemm6kernel13GemmUniversalIN4cute5tupleIJiiiiEEENS1_10collective13CollectiveMmaINS1_35MainloopSm100TmaUmmaWarpSpecializedILi13ELi2ELi4ENS5_IJNS4_1CILi2EEENSA_ILi1EEESC_EEEEENS5_IJNSA_ILi64EEESF_SF_EEENS_6half_tENS5_IJlSC_lEEESH_SI_NS4_8TiledMMAINS4_8MMA_AtomIJNS4_20SM100_MMA_F16BF16_SSISH_SH_fLi64ELi64ELNS4_4UMMA5MajorE0ELSN_0ELNSM_7ScaleInE0ELSO_0EEEEEENS4_6LayoutINS5_IJSC_SC_SC_EEENS5_IJNSA_ILi0EEEST_ST_EEEEENS5_IJNS4_10UnderscoreESW_SW_EEEEENS4_13SM90_TMA_LOADENS4_14ComposedLayoutINS4_7SwizzleILi3ELi4ELi3EEENS4_18smem_ptr_flag_bitsILi16EEENSR_INS5_IJNSA_ILi8EEESF_EEENS5_IJSF_SC_EEEEEEEvNS4_8identityENS4_23SM90_TMA_LOAD_MULTICASTES19_vS1A_EENS_8epilogue10collective18CollectiveEpilogueINS1D_23Sm100TmaWarpSpecializedILi3ELi2ELi16ELb1ELb0EEEJSG_NS5_IJNSR_ISF_SC_EENSR_INSA_ILi32EEESC_EEEEESH_SI_SH_SI_NS1D_6fusion15FusionCallbacksIS1H_NS1M_17LinearCombinationISH_fSH_fLNS_15FloatRoundStyleE2EEESG_S1L_JEEENS4_5SM1004TMEM4LOAD26SM100_TMEM_LOAD_16dp256b4xESZ_NS10_INS11_ILi2ELi4ELi3EEES14_NSR_INS5_IJS15_S1J_EEENS5_IJS1J_SC_EEEEEEENS4_17SM75_U32x4_LDSM_NENS4_14SM90_TMA_STOREES20_NS4_17SM90_U32x4_STSM_NENS4_39AutoVectorizingCopyWithAssumedAlignmentILi128EEEEEEvvEEEEvNT_6ParamsE,@"STO_CUDA_ENTRY STV_DEFAULT"
_ZN7cutlass13device_kernelINS_4gemm6kernel13GemmUniversalIN4cute5tupleIJiiiiEEENS1_10collective13CollectiveMmaINS1_35MainloopSm100TmaUmmaWarpSpecializedILi13ELi2ELi4ENS5_IJNS4_1CILi2EEENSA_ILi1EEESC_EEEEENS5_IJNSA_ILi64EEESF_SF_EEENS_6half_tENS5_IJlSC_lEEESH_SI_NS4_8TiledMMAINS4_8MMA_AtomIJNS4_20SM100_MMA_F16BF16_SSISH_SH_fLi64ELi64ELNS4_4UMMA5MajorE0ELSN_0ELNSM_7ScaleInE0ELSO_0EEEEEENS4_6LayoutINS5_IJSC_SC_SC_EEENS5_IJNSA_ILi0EEEST_ST_EEEEENS5_IJNS4_10UnderscoreESW_SW_EEEEENS4_13SM90_TMA_LOADENS4_14ComposedLayoutINS4_7SwizzleILi3ELi4ELi3EEENS4_18smem_ptr_flag_bitsILi16EEENSR_INS5_IJNSA_ILi8EEESF_EEENS5_IJSF_SC_EEEEEEEvNS4_8identityENS4_23SM90_TMA_LOAD_MULTICASTES19_vS1A_EENS_8epilogue10collective18CollectiveEpilogueINS1D_23Sm100TmaWarpSpecializedILi3ELi2ELi16ELb1ELb0EEEJSG_NS5_IJNSR_ISF_SC_EENSR_INSA_ILi32EEESC_EEEEESH_SI_SH_SI_NS1D_6fusion15FusionCallbacksIS1H_NS1M_17LinearCombinationISH_fSH_fLNS_15FloatRoundStyleE2EEESG_S1L_JEEENS4_5SM1004TMEM4LOAD26SM100_TMEM_LOAD_16dp256b4xESZ_NS10_INS11_ILi2ELi4ELi3EEES14_NSR_INS5_IJS15_S1J_EEENS5_IJS1J_SC_EEEEEEENS4_17SM75_U32x4_LDSM_NENS4_14SM90_TMA_STOREES20_NS4_17SM90_U32x4_STSM_NENS4_39AutoVectorizingCopyWithAssumedAlignmentILi128EEEEEEvvEEEEvNT_6ParamsE:
[----:B------:R-:W1:Y:S01]  /*0000*/  LDC R1, c[0x0][0x37c] ;  /* 0x0000df00ff017b82 */ /* 0x000e620000000800 */
[----:B------:R-:W2:Y:S01]  /*0010*/  S2R R55, SR_TID.X ;  /* 0x0000000000377919 */ /* 0x000ea20000002100 */
[----:B------:R-:W3:Y:S01]  /*0020*/  LDCU.64 UR8, c[0x0][0x890] ;  /* 0x00011200ff0877ac */ /* 0x000ee20008000a00 */
[----:B------:R-:W-:Y:S02]  /*0030*/  PRMT R45, RZ, 0x7610, R45 ;  /* 0x00007610ff2d7816 */ /* 0x000fe4000000002d */
[----:B------:R-:W-:Y:S01]  /*0040*/  ELECT P3, URZ, PT ;  /* 0x0000000000ff782f */ /* 0x000fe20003860000 */
[----:B---3--:R-:W-:-:S04]  /*0050*/  UISETP.NE.U32.AND UP0, UPT, UR8, URZ, UPT ;  /* 0x000000ff0800728c */ /* 0x008fc8000bf05070 */
[----:B------:R-:W-:Y:S01]  /*0060*/  UISETP.NE.AND.EX UP0, UPT, UR9, URZ, UPT, UP0 ;  /* 0x000000ff0900728c */ /* 0x000fe2000bf05300 */
[----:B--2---:R-:W-:-:S05]  /*0070*/  SHF.R.U32.HI R46, RZ, 0x5, R55 ;  /* 0x00000005ff2e7819 */ /* 0x004fca0000011637 */
[----:B------:R-:W2:Y:S02]  /*0080*/  SHFL.IDX PT, R0, R46, RZ, 0x1f ;  /* 0x00001fff2e007589 */ /* 0x000ea400000e0000 */
[----:B--2---:R-:W-:Y:S01]  /*0090*/  R2UR UR18, R0 ;  /* 0x00000000001272ca */ /* 0x004fe200000e0000 */
[----:B-1----:R-:W-:-:S14]  /*00a0*/  BRA.U UP0, `(.L_x_0) ;  /* 0x0000000100307547 */ /* 0x002fdc000b800000 */
[----:B------:R-:W1:Y:S02]  /*00b0*/  LDCU.64 UR4, c[0x0][0x888] ;  /* 0x00011100ff0477ac */ /* 0x000e640008000a00 */
[----:B-1----:R-:W-:-:S04]  /*00c0*/  UISETP.NE.U32.AND UP0, UPT, UR4, URZ, UPT ;  /* 0x000000ff0400728c */ /* 0x002fc8000bf05070 */
[----:B------:R-:W-:-:S09]  /*00d0*/  UISETP.NE.AND.EX UP0, UPT, UR5, URZ, UPT, UP0 ;  /* 0x000000ff0500728c */ /* 0x000fd2000bf05300 */
[----:B------:R-:W-:Y:S05]  /*00e0*/  BRA.U !UP0, `(.L_x_1) ;  /* 0x0000000108147547 */ /* 0x000fea000b800000 */
[----:B------:R-:W1:Y:S01]  /*00f0*/  LDC.64 R26, c[0x0][0x888] ;  /* 0x00022200ff1a7b82 */ /* 0x000e620000000a00 */
[----:B------:R-:W1:Y:S02]  /*0100*/  LDCU.64 UR4, c[0x0][0x358] ;  /* 0x00006b00ff0477ac */ /* 0x000e640008000a00 */
[----:B-1----:R1:W5:Y:S01]  /*0110*/  LDG.E R26, desc[UR4][R26.64] ;  /* 0x000000041a1a7981 */ /* 0x002362000c1e1900 */
[----:B------:R-:W-:Y:S01]  /*0120*/  HFMA2 R45, -RZ, RZ, 0, 5.9604644775390625e-08 ;  /* 0x00000001ff2d7431 */ /* 0x000fe200000001ff */
[----:B------:R-:W-:Y:S05]  /*0130*/  BRA `(.L_x_0) ;  /* 0x00000000000c7947 */ /* 0x000fea0003800000 */
.L_x_1:
[----:B------:R-:W1:Y:S01]  /*0140*/  LDCU UR4, c[0x0][0x880] ;  /* 0x00011000ff0477ac */ /* 0x000e620008000800 */
[----:B------:R-:W-:Y:S01]  /*0150*/  HFMA2 R45, -RZ, RZ, 0, 5.9604644775390625e-08 ;  /* 0x00000001ff2d7431 */ /* 0x000fe200000001ff */
[----:B-1----:R-:W-:-:S07]  /*0160*/  MOV R26, UR4 ;  /* 0x00000004001a7c02 */ /* 0x002fce0008000f00 */
.L_x_0:
[----:B------:R-:W2:Y:S02]  /*0170*/  LDCU.64 UR4, c[0x0][0x8b0] ;  /* 0x00011600ff0477ac */ /* 0x000ea40008000a00 */
[----:B--2---:R-:W-:-:S04]  /*0180*/  UISETP.NE.U32.AND UP0, UPT, UR4, URZ, UPT ;  /* 0x000000ff0400728c */ /* 0x004fc8000bf05070 */
[----:B------:R-:W-:-:S09]  /*0190*/  UISETP.NE.AND.EX UP0, UPT, UR5, URZ, UPT, UP0 ;  /* 0x000000ff0500728c */ /* 0x000fd2000bf05300 */
[----:B------:R-:W-:Y:S05]  /*01a0*/  BRA.U UP0, `(.L_x_2) ;  /* 0x0000000100287547 */ /* 0x000fea000b800000 */
[----:B------:R-:W2:Y:S02]  /*01b0*/  LDCU.64 UR4, c[0x0][0x8a8] ;  /* 0x00011500ff0477ac */ /* 0x000ea40008000a00 */
[----:B--2---:R-:W-:-:S04]  /*01c0*/  UISETP.NE.U32.AND UP0, UPT, UR4, URZ, UPT ;  /* 0x000000ff0400728c */ /* 0x004fc8000bf05070 */
[----:B------:R-:W-:-:S09]  /*01d0*/  UISETP.NE.AND.EX UP0, UPT, UR5, URZ, UPT, UP0 ;  /* 0x000000ff0500728c */ /* 0x000fd2000bf05300 */
[----:B------:R-:W-:Y:S05]  /*01e0*/  BRA.U !UP0, `(.L_x_3) ;  /* 0x0000000108107547 */ /* 0x000fea000b800000 */
[----:B------:R-:W2:Y:S01]  /*01f0*/  LDC.64 R24, c[0x0][0x8a8] ;  /* 0x00022a00ff187b82 */ /* 0x000ea20000000a00 */
[----:B------:R-:W2:Y:S02]  /*0200*/  LDCU.64 UR4, c[0x0][0x358] ;  /* 0x00006b00ff0477ac */ /* 0x000ea40008000a00 */
[----:B--2---:R2:W5:Y:S01]  /*0210*/  LDG.E R24, desc[UR4][R24.64] ;  /* 0x0000000418187981 */ /* 0x004562000c1e1900 */
[----:B------:R-:W-:Y:S05]  /*0220*/  BRA `(.L_x_2) ;  /* 0x0000000000087947 */ /* 0x000fea0003800000 */
.L_x_3:
[----:B------:R-:W2:Y:S02]  /*0230*/  LDCU UR4, c[0x0][0x8a0] ;  /* 0x00011400ff0477ac */ /* 0x000ea40008000800 */
[----:B--2---:R-:W-:Y:S02]  /*0240*/  MOV R24, UR4 ;  /* 0x0000000400187c02 */ /* 0x004fe40008000f00 */
.L_x_2:
[----:B------:R-:W-:Y:S01]  /*0250*/  IMAD.U32 R0, RZ, RZ, UR18 ;  /* 0x00000012ff007e24 */ /* 0x000fe2000f8e00ff */
[----:B------:R-:W-:Y:S04]  /*0260*/  BSSY.RECONVERGENT B0, `(.L_x_4) ;  /* 0x000000c000007945 */ /* 0x000fe80003800200 */
[C---:B------:R-:W-:Y:S02]  /*0270*/  ISETP.NE.OR P1, PT, R0.reuse, 0x1, !P3 ;  /* 0x000000010000780c */ /* 0x040fe40005f25670 */
[----:B------:R-:W-:-:S11]  /*0280*/  ISETP.NE.OR P0, PT, R0, 0x3, !P3 ;  /* 0x000000030000780c */ /* 0x000fd60005f05670 */
[----:B------:R-:W-:Y:S05]  /*0290*/  @P1 BRA `(.L_x_5) ;  /* 0x0000000000201947 */ /* 0x000fea0003800000 */
[----:B------:R-:W3:Y:S02]  /*02a0*/  LDCU.64 UR4, c[0x0][0x348] ;  /* 0x00006900ff0477ac */ /* 0x000ee40008000a00 */
[----:B---3--:R-:W-:Y:S02]  /*02b0*/  UIADD3 UR6, UP1, UPT, UR4, 0x80, URZ ;  /* 0x0000008004067890 */ /* 0x008fe4000ff3e0ff */
[----:B------:R-:W-:Y:S02]  /*02c0*/  UIADD3 UR4, UP0, UPT, UR4, 0x180, URZ ;  /* 0x0000018004047890 */ /* 0x000fe4000ff1e0ff */
[----:B------:R-:W-:Y:S02]  /*02d0*/  UIADD3.X UR7, UPT, UPT, URZ, UR5, URZ, UP1, !UPT ;  /* 0x00000005ff077290 */ /* 0x000fe40008ffe4ff */
[----:B------:R-:W-:-:S07]  /*02e0*/  UIADD3.X UR5, UPT, UPT, URZ, UR5, URZ, UP0, !UPT ;  /* 0x00000005ff057290 */ /* 0x000fce00087fe4ff */
[----:B------:R3:W-:Y:S02]  /*02f0*/  UTMACCTL.PF [UR6] ;  /* 0x00000000060079b9 */ /* 0x0007e40008040000 */
[----:B------:R3:W-:Y:S02]  /*0300*/  UTMACCTL.PF [UR4] ;  /* 0x00000000040079b9 */ /* 0x0007e40008040000 */
[----:B---3--:R-:W-:Y:S01]  /*0310*/  NOP ;  /* 0x0000000000007918 */ /* 0x008fe20000000000 */
.L_x_5:
[----:B------:R-:W-:Y:S05]  /*0320*/  BSYNC.RECONVERGENT B0 ;  /* 0x0000000000007941 */ /* 0x000fea0003800200 */
.L_x_4:
[----:B------:R-:W-:Y:S04]  /*0330*/  BSSY.RECONVERGENT B0, `(.L_x_6) ;  /* 0x000000a000007945 */ /* 0x000fe80003800200 */
        /* <DEDUP_REMOVED lines=9> */
.L_x_7:
[----:B------:R-:W-:Y:S05]  /*03d0*/  BSYNC.RECONVERGENT B0 ;  /* 0x0000000000007941 */ /* 0x000fea0003800200 */
.L_x_6:
[----:B------:R-:W3:Y:S01]  /*03e0*/  LDCU.64 UR4, c[0x0][0x888] ;  /* 0x00011100ff0477ac */ /* 0x000ee20008000a00 */
[----:B------:R-:W-:Y:S02]  /*03f0*/  UISETP.EQ.U32.AND UP2, UPT, UR8, URZ, UPT ;  /* 0x000000ff0800728c */ /* 0x000fe4000bf42070 */
[----:B------:R-:W-:Y:S02]  /*0400*/  UPLOP3.LUT UP3, UPT, UPT, UPT, UPT, 0x80, 0x8 ;  /* 0x000000000008789c */ /* 0x000fe40003f6f070 */
[----:B---3--:R-:W-:-:S04]  /*0410*/  UISETP.NE.U32.AND UP0, UPT, UR4, URZ, UPT ;  /* 0x000000ff0400728c */ /* 0x008fc8000bf05070 */
[----:B------:R-:W-:-:S04]  /*0420*/  UISETP.NE.AND.EX UP1, UPT, UR5, URZ, UPT, UP0 ;  /* 0x000000ff0500728c */ /* 0x000fc8000bf25300 */
[----:B------:R-:W-:-:S04]  /*0430*/  UISETP.EQ.OR.EX UP4, UPT, UR9, URZ, !UP1, UP2 ;  /* 0x000000ff0900728c */ /* 0x000fc8000cf82720 */
[----:B------:R-:W-:-:S06]  /*0440*/  UP2UR UR4, UPR, URZ, 0x10 ;  /* 0x00000010ff047883 */ /* 0x000fcc0008000000 */
[----:B------:R-:W-:Y:S01]  /*0450*/  MOV R49, UR4 ;  /* 0x0000000400317c02 */ /* 0x000fe20008000f00 */
[----:B------:R-:W-:Y:S06]  /*0460*/  BRA.U !UP4, `(.L_x_8) ;  /* 0x000000010c207547 */ /* 0x000fec000b800000 */
[----:B------:R-:W-:Y:S01]  /*0470*/  UISETP.NE.U32.AND UP2, UPT, UR8, URZ, UPT ;  /* 0x000000ff0800728c */ /* 0x000fe2000bf45070 */
[----:B-----5:R-:W-:Y:S01]  /*0480*/  FSETP.NEU.AND P0, PT, R26, RZ, PT ;  /* 0x000000ff1a00720b */ /* 0x020fe20003f0d000 */
[----:B------:R-:W-:Y:S02]  /*0490*/  USEL UR4, URZ, 0xffffffff, UP1 ;  /* 0xffffffffff047887 */ /* 0x000fe40008800000 */
[----:B------:R-:W-:-:S10]  /*04a0*/  UISETP.NE.AND.EX UP2, UPT, UR9, URZ, UPT, UP2 ;  /* 0x000000ff0900728c */ /* 0x000fd4000bf45320 */
[----:B------:R-:W-:Y:S01]  /*04b0*/  VOTEU.ANY UP0, P0 ;  /* 0x0000000000ff7886 */ /* 0x000fe20000000100 */
[----:B------:R-:W-:-:S04]  /*04c0*/  @!UP2 USEL UR4, URZ, 0xffffffff, UP0 ;  /* 0xffffffffff04a887 */ /* 0x000fc80008000000 */
[----:B------:R-:W-:-:S04]  /*04d0*/  ULOP3.LUT UR4, UR4, 0x1, URZ, 0xc0, !UPT ;  /* 0x0000000104047892 */ /* 0x000fc8000f8ec0ff */
[----:B------:R-:W-:-:S11]  /*04e0*/  UISETP.NE.U32.AND UP3, UPT, UR4, 0x1, UPT ;  /* 0x000000010400788c */ /* 0x000fd6000bf65070 */
.L_x_8:
[----:B------:R-:W3:Y:S02]  /*04f0*/  SHFL.IDX PT, R2, R46, RZ, 0x1f ;  /* 0x00001fff2e027589 */ /* 0x000ee400000e0000 */
[----:B---3--:R-:W-:-:S13]  /*0500*/  ISETP.NE.AND P0, PT, R2, RZ, PT ;  /* 0x000000ff0200720c */ /* 0x008fda0003f05270 */
[----:B------:R-:W-:Y:S05]  /*0510*/  @P0 BRA `(.L_x_9) ;  /* 0x0000000000ac0947 */ /* 0x000fea0003800000 */
[----:B------:R-:W-:Y:S01]  /*0520*/  ELECT P0, URZ, PT ;  /* 0x0000000000ff782f */ /* 0x000fe20003800000 */
[----:B------:R-:W-:-:S12]  /*0530*/  BSSY.RECONVERGENT B0, `(.L_x_9) ;  /* 0x0000029000007945 */ /* 0x000fd80003800200 */
[----:B------:R-:W-:Y:S05]  /*0540*/  @!P0 BRA `(.L_x_10) ;  /* 0x00000000009c8947 */ /* 0x000fea0003800000 */
[----:B------:R-:W3:Y:S01]  /*0550*/  S2UR UR4, SR_CgaCtaId ;  /* 0x00000000000479c3 */ /* 0x000ee20000008800 */
[----:B------:R-:W-:Y:S01]  /*0560*/  UMOV UR5, 0x400 ;  /* 0x0000040000057882 */ /* 0x000fe20000000000 */
[----:B------:R-:W-:Y:S01]  /*0570*/  UMOV UR8, 0x1 ;  /* 0x0000000100087882 */ /* 0x000fe20000000000 */
[----:B------:R-:W-:Y:S01]  /*0580*/  UMOV UR6, 0x2 ;  /* 0x0000000200067882 */ /* 0x000fe20000000000 */
[----:B------:R-:W-:-:S04]  /*0590*/  UIADD3 UR8, UPT, UPT, -UR8, 0x100000, URZ ;  /* 0x0010000008087890 */ /* 0x000fc8000fffe1ff */
[----:B------:R-:W-:Y:S02]  /*05a0*/  USHF.L.U32 UR9, UR8, 0xb, URZ ;  /* 0x0000000b08097899 */ /* 0x000fe400080006ff */
[----:B------:R-:W-:Y:S02]  /*05b0*/  USHF.L.U32 UR8, UR8, 0x1, URZ ;  /* 0x0000000108087899 */ /* 0x000fe400080006ff */
[----:B------:R-:W-:-:S04]  /*05c0*/  UIADD3 UR6, UPT, UPT, -UR6, 0x100000, URZ ;  /* 0x0010000006067890 */ /* 0x000fc8000fffe1ff */
[----:B------:R-:W-:Y:S02]  /*05d0*/  USHF.L.U32 UR7, UR6, 0xb, URZ ;  /* 0x0000000b06077899 */ /* 0x000fe400080006ff */
[----:B------:R-:W-:Y:S02]  /*05e0*/  USHF.L.U32 UR6, UR6, 0x1, URZ ;  /* 0x0000000106067899 */ /* 0x000fe400080006ff */
[----:B---3--:R-:W-:Y:S01]  /*05f0*/  ULEA UR4, UR4, UR5, 0x18 ;  /* 0x0000000504047291 */ /* 0x008fe2000f8ec0ff */
[----:B------:R-:W3:Y:S11]  /*0600*/  FENCE.VIEW.ASYNC.S ;  /* 0x00000000000073c6 */ /* 0x000ef60000000000 */
[----:B---3--:R3:W4:Y:S01]  /*0610*/  SYNCS.EXCH.64 URZ, [UR4], UR8 ;  /* 0x0000000804ff75b2 */ /* 0x0087220008000100 */
[----:B------:R3:W1:Y:S01]  /*0620*/  SYNCS.EXCH.64 URZ, [UR4+0x68], UR6 ;  /* 0x0000680604ff75b2 */ /* 0x0006620008000100 */
        /* <DEDUP_REMOVED lines=23> */
[----:B------:R3:W1:Y:S02]  /*07a0*/  SYNCS.EXCH.64 URZ, [UR4+0xc8], UR6 ;  /* 0x0000c80604ff75b2 */ /* 0x0006640008000100 */
[----:B---34-:R-:W-:Y:S01]  /*07b0*/  NOP ;  /* 0x0000000000007918 */ /* 0x018fe20000000000 */
.L_x_10:
[----:B------:R-:W-:Y:S05]  /*07c0*/  BSYNC.RECONVERGENT B0 ;  /* 0x0000000000007941 */ /* 0x000fea0003800200 */
.L_x_9:
[----:B------:R-:W3:Y:S01]  /*07d0*/  SHFL.IDX PT, R2, R46, RZ, 0x1f ;  /* 0x00001fff2e027589 */ /* 0x000ee200000e0000 */
[----:B------:R-:W-:Y:S01]  /*07e0*/  NOP ;  /* 0x0000000000007918 */ /* 0x000fe20000000000 */
[----:B---3--:R-:W-:-:S13]  /*07f0*/  ISETP.NE.AND P0, PT, R2, 0x1, PT ;  /* 0x000000010200780c */ /* 0x008fda0003f05270 */
[----:B------:R-:W-:Y:S05]  /*0800*/  @P0 BRA `(.L_x_11) ;  /* 0x0000000000500947 */ /* 0x000fea0003800000 */
        /* <DEDUP_REMOVED lines=9> */
[----:B------:R-:W-:Y:S01]  /*08a0*/  USHF.L.U32 UR6, UR6, 0x1, URZ ;  /* 0x0000000106067899 */ /* 0x000fe200080006ff */
[----:B------:R-:W-:Y:S01]  /*08b0*/  ELECT P0, URZ, PT ;  /* 0x0000000000ff782f */ /* 0x000fe20003800000 */
[----:B---3--:R-:W-:Y:S01]  /*08c0*/  ULEA UR4, UR4, UR5, 0x18 ;  /* 0x0000000504047291 */ /* 0x008fe2000f8ec0ff */
[----:B------:R-:W3:Y:S11]  /*08d0*/  FENCE.VIEW.ASYNC.S ;  /* 0x00000000000073c6 */ /* 0x000ef60000000000 */
[----:B---3--:R3:W4:Y:S01]  /*08e0*/  SYNCS.EXCH.64 URZ, [UR4+0xd0], UR8 ;  /* 0x0000d00804ff75b2 */ /* 0x0087220008000100 */
[----:B------:R3:W1:Y:S01]  /*08f0*/  SYNCS.EXCH.64 URZ, [UR4+0xe8], UR6 ;  /* 0x0000e80604ff75b2 */ /* 0x0006620008000100 */
[----:B------:R3:W1:Y:S01]  /*0900*/  SYNCS.EXCH.64 URZ, [UR4+0xd8], UR8 ;  /* 0x0000d80804ff75b2 */ /* 0x0006620008000100 */
[----:B------:R3:W1:Y:S01]  /*0910*/  SYNCS.EXCH.64 URZ, [UR4+0xf0], UR6 ;  /* 0x0000f00604ff75b2 */ /* 0x0006620008000100 */
[----:B------:R3:W1:Y:S01]  /*0920*/  SYNCS.EXCH.64 URZ, [UR4+0xe0], UR8 ;  /* 0x0000e00804ff75b2 */ /* 0x0006620008000100 */
[----:B------:R3:W1:Y:S01]  /*0930*/  SYNCS.EXCH.64 URZ, [UR4+0xf8], UR6 ;  /* 0x0000f80604ff75b2 */ /* 0x0006620008000100 */
[----:B------:R-:W-:Y:S01]  /*0940*/  NOP ;  /* 0x0000000000007918 */ /* 0x000fe20000000000 */
.L_x_11:
[----:B------:R-:W2:Y:S01]  /*0950*/  SHFL.IDX PT, R2, R46, RZ, 0x1f ;  /* 0x00001fff2e027589 */ /* 0x000ea200000e0000 */
[----:B------:R-:W-:Y:S01]  /*0960*/  NOP ;  /* 0x0000000000007918 */ /* 0x000fe20000000000 */
[----:B--2---:R-:W-:-:S13]  /*0970*/  ISETP.NE.AND P0, PT, R2, 0x3, PT ;  /* 0x000000030200780c */ /* 0x004fda0003f05270 */
[----:B------:R-:W-:Y:S05]  /*0980*/  @P0 BRA `(.L_x_12) ;  /* 0x0000000000300947 */ /* 0x000fea0003800000 */
[----:B---3--:R-:W2:Y:S01]  /*0990*/  S2UR UR4, SR_CgaCtaId ;  /* 0x00000000000479c3 */ /* 0x008ea20000008800 */
[----:B------:R-:W-:Y:S01]  /*09a0*/  UMOV UR6, 0x400 ;  /* 0x0000040000067882 */ /* 0x000fe20000000000 */
[----:B------:R-:W-:Y:S01]  /*09b0*/  UMOV UR5, 0x20 ;  /* 0x0000002000057882 */ /* 0x000fe20000000000 */
[----:B------:R-:W-:Y:S01]  /*09c0*/  ELECT P0, URZ, PT ;  /* 0x0000000000ff782f */ /* 0x000fe20003800000 */
[----:B--2---:R-:W-:Y:S02]  /*09d0*/  ULEA UR6, UR4, UR6, 0x18 ;  /* 0x0000000604067291 */ /* 0x004fe4000f8ec0ff */
[----:B------:R-:W-:-:S04]  /*09e0*/  UIADD3 UR4, UPT, UPT, -UR5, 0x100000, URZ ;  /* 0x0010000005047890 */ /* 0x000fc8000fffe1ff */
[----:B------:R-:W-:Y:S02]  /*09f0*/  USHF.L.U32 UR5, UR4, 0xb, URZ ;  /* 0x0000000b04057899 */ /* 0x000fe400080006ff */
[----:B------:R-:W-:Y:S01]  /*0a00*/  USHF.L.U32 UR4, UR4, 0x1, URZ ;  /* 0x0000000104047899 */ /* 0x000fe200080006ff */
[----:B------:R-:W2:Y:S11]  /*0a10*/  FENCE.VIEW.ASYNC.S ;  /* 0x00000000000073c6 */ /* 0x000eb60000000000 */
[----:B--2---:R2:W3:Y:S01]  /*0a20*/  SYNCS.EXCH.64 URZ, [UR6+0x100], UR4 ;  /* 0x0001000406ff75b2 */ /* 0x0044e20008000100 */
[----:B------:R2:W1:Y:S01]  /*0a30*/  SYNCS.EXCH.64 URZ, [UR6+0x108], UR4 ;  /* 0x0001080406ff75b2 */ /* 0x0004620008000100 */
[----:B------:R-:W-:Y:S01]  /*0a40*/  NOP ;  /* 0x0000000000007918 */ /* 0x000fe20000000000 */
.L_x_12:
[----:B------:R-:W4:Y:S01]  /*0a50*/  SHFL.IDX PT, R2, R46, RZ, 0x1f ;  /* 0x00001fff2e027589 */ /* 0x000f2200000e0000 */
[----:B------:R-:W-:Y:S01]  /*0a60*/  NOP ;  /* 0x0000000000007918 */ /* 0x000fe20000000000 */
[----:B----4-:R-:W-:-:S13]  /*0a70*/  ISETP.NE.AND P0, PT, R2, 0x4, PT ;  /* 0x000000040200780c */ /* 0x010fda0003f05270 */
[----:B------:R-:W-:Y:S05]  /*0a80*/  @P0 BRA `(.L_x_13) ;  /* 0x00000000004c0947 */ /* 0x000fea0003800000 */
[----:B--23--:R-:W2:Y:S01]  /*0a90*/  S2UR UR6, SR_CgaCtaId ;  /* 0x00000000000679c3 */ /* 0x00cea20000008800 */
[----:B------:R-:W-:Y:S01]  /*0aa0*/  UMOV UR4, 0x1e0 ;  /* 0x000001e000047882 */ /* 0x000fe20000000000 */
[----:B------:R-:W-:Y:S01]  /*0ab0*/  UMOV UR5, 0x400 ;  /* 0x0000040000057882 */ /* 0x000fe20000000000 */
[----:B------:R-:W-:Y:S01]  /*0ac0*/  USEL UR4, UR4, 0x1a0, UP3 ;  /* 0x000001a004047887 */ /* 0x000fe20009800000 */
[----:B------:R-:W-:Y:S01]  /*0ad0*/  UMOV UR8, 0x1 ;  /* 0x0000000100087882 */ /* 0x000fe20000000000 */
[----:B------:R-:W-:Y:S01]  /*0ae0*/  ELECT P0, URZ, PT ;  /* 0x0000000000ff782f */ /* 0x000fe20003800000 */
[----:B------:R-:W-:-:S04]  /*0af0*/  UIADD3 UR8, UPT, UPT, -UR8, 0x100000, URZ ;  /* 0x0010000008087890 */ /* 0x000fc8000fffe1ff */
[----:B------:R-:W-:Y:S02]  /*0b00*/  USHF.L.U32 UR9, UR8, 0xb, URZ ;  /* 0x0000000b08097899 */ /* 0x000fe400080006ff */
[----:B------:R-:W-:Y:S02]  /*0b10*/  USHF.L.U32 UR8, UR8, 0x1, URZ ;  /* 0x0000000108087899 */ /* 0x000fe400080006ff */
[----:B--2---:R-:W-:Y:S02]  /*0b20*/  ULEA UR6, UR6, UR5, 0x18 ;  /* 0x0000000506067291 */ /* 0x004fe4000f8ec0ff */
[----:B------:R-:W-:-:S04]  /*0b30*/  UIADD3 UR4, UPT, UPT, -UR4, 0x100000, URZ ;  /* 0x0010000004047890 */ /* 0x000fc8000fffe1ff */
[----:B------:R-:W-:Y:S02]  /*0b40*/  USHF.L.U32 UR5, UR4, 0xb, URZ ;  /* 0x0000000b04057899 */ /* 0x000fe400080006ff */
[----:B------:R-:W-:Y:S01]  /*0b50*/  USHF.L.U32 UR4, UR4, 0x1, URZ ;  /* 0x0000000104047899 */ /* 0x000fe200080006ff */
[----:B------:R-:W2:Y:S03]  /*0b60*/  FENCE.VIEW.ASYNC.S ;  /* 0x00000000000073c6 */ /* 0x000ea60000000000 */
[----:B--2---:R4:W2:Y:S08]  /*0b70*/  SYNCS.EXCH.64 URZ, [UR6+0x110], UR8 ;  /* 0x0001100806ff75b2 */ /* 0x0048b00008000100 */
[----:B------:R4:W3:Y:S01]  /*0b80*/  SYNCS.EXCH.64 URZ, [UR6+0x120], UR4 ;  /* 0x0001200406ff75b2 */ /* 0x0008e20008000100 */
[----:B------:R4:W1:Y:S01]  /*0b90*/  SYNCS.EXCH.64 URZ, [UR6+0x118], UR8 ;  /* 0x0001180806ff75b2 */ /* 0x0008620008000100 */
[----:B------:R4:W1:Y:S02]  /*0ba0*/  SYNCS.EXCH.64 URZ, [UR6+0x128], UR4 ;  /* 0x0001280406ff75b2 */ /* 0x0008640008000100 */
[----:B----4-:R-:W-:Y:S01]  /*0bb0*/  NOP ;  /* 0x0000000000007918 */ /* 0x010fe20000000000 */
.L_x_13:
[----:B------:R-:W4:Y:S01]  /*0bc0*/  SHFL.IDX PT, R2, R46, RZ, 0x1f ;  /* 0x00001fff2e027589 */ /* 0x000f2200000e0000 */
[----:B------:R-:W-:Y:S01]  /*0bd0*/  NOP ;  /* 0x0000000000007918 */ /* 0x000fe20000000000 */
[----:B----4-:R-:W-:-:S13]  /*0be0*/  ISETP.NE.AND P0, PT, R2, 0x5, PT ;  /* 0x000000050200780c */ /* 0x010fda0003f05270 */
[----:B------:R-:W-:Y:S05]  /*0bf0*/  @P0 BRA `(.L_x_14) ;  /* 0x0000000000580947 */ /* 0x000fea0003800000 */
[----:B--23--:R-:W2:Y:S01]  /*0c00*/  S2UR UR4, SR_CgaCtaId ;  /* 0x00000000000479c3 */ /* 0x00cea20000008800 */
        /* <DEDUP_REMOVED lines=10> */
[----:B--2---:R-:W-:Y:S01]  /*0cb0*/  ULEA UR4, UR4, UR5, 0x18 ;  /* 0x0000000504047291 */ /* 0x004fe2000f8ec0ff */
[----:B------:R-:W2:Y:S11]  /*0cc0*/  FENCE.VIEW.ASYNC.S ;  /* 0x00000000000073c6 */ /* 0x000eb60000000000 */
[----:B--2---:R4:W2:Y:S01]  /*0cd0*/  SYNCS.EXCH.64 URZ, [UR4+0x130], UR8 ;  /* 0x0001300804ff75b2 */ /* 0x0048a20008000100 */
[----:B------:R4:W3:Y:S01]  /*0ce0*/  SYNCS.EXCH.64 URZ, [UR4+0x150], UR6 ;  /* 0x0001500604ff75b2 */ /* 0x0008e20008000100 */
[----:B------:R4:W1:Y:S01]  /*0cf0*/  SYNCS.EXCH.64 URZ, [UR4+0x138], UR8 ;  /* 0x0001380804ff75b2 */ /* 0x0008620008000100 */
[----:B------:R4:W1:Y:S01]  /*0d00*/  SYNCS.EXCH.64 URZ, [UR4+0x158], UR6 ;  /* 0x0001580604ff75b2 */ /* 0x0008620008000100 */
[----:B------:R4:W1:Y:S01]  /*0d10*/  SYNCS.EXCH.64 URZ, [UR4+0x140], UR8 ;  /* 0x0001400804ff75b2 */ /* 0x0008620008000100 */
[----:B------:R4:W1:Y:S01]  /*0d20*/  SYNCS.EXCH.64 URZ, [UR4+0x160], UR6 ;  /* 0x0001600604ff75b2 */ /* 0x0008620008000100 */
[----:B------:R4:W1:Y:S01]  /*0d30*/  SYNCS.EXCH.64 URZ, [UR4+0x148], UR8 ;  /* 0x0001480804ff75b2 */ /* 0x0008620008000100 */
[----:B------:R4:W1:Y:S02]  /*0d40*/  SYNCS.EXCH.64 URZ, [UR4+0x168], UR6 ;  /* 0x0001680604ff75b2 */ /* 0x0008640008000100 */
[----:B----4-:R-:W-:Y:S01]  /*0d50*/  NOP ;  /* 0x0000000000007918 */ /* 0x010fe20000000000 */
.L_x_14:
[----:B------:R-:W4:Y:S01]  /*0d60*/  SHFL.IDX PT, R2, R46, RZ, 0x1f ;  /* 0x00001fff2e027589 */ /* 0x000f2200000e0000 */
[----:B------:R-:W1:Y:S01]  /*0d70*/  S2UR UR54, SR_CgaCtaId ;  /* 0x00000000003679c3 */ /* 0x000e620000008800 */
[----:B------:R-:W-:Y:S01]  /*0d80*/  NOP ;  /* 0x0000000000007918 */ /* 0x000fe20000000000 */
[----:B----4-:R-:W-:-:S13]  /*0d90*/  ISETP.NE.AND P0, PT, R2, 0x3, PT ;  /* 0x000000030200780c */ /* 0x010fda0003f05270 */
[----:B-1----:R-:W-:Y:S05]  /*0da0*/  @P0 BRA `(.L_x_15) ;  /* 0x0000000000340947 */ /* 0x002fea0003800000 */
[----:B--23--:R-:W-:Y:S01]  /*0db0*/  UMOV UR4, 0x400 ;  /* 0x0000040000047882 */ /* 0x00cfe20000000000 */
[----:B------:R-:W-:Y:S01]  /*0dc0*/  UMOV UR6, 0x20 ;  /* 0x0000002000067882 */ /* 0x000fe20000000000 */
[----:B------:R-:W-:Y:S02]  /*0dd0*/  ULEA UR4, UR54, UR4, 0x18 ;  /* 0x0000000436047291 */ /* 0x000fe4000f8ec0ff */
[----:B------:R-:W-:-:S04]  /*0de0*/  UIADD3 UR6, UPT, UPT, -UR6, 0x100000, URZ ;  /* 0x0010000006067890 */ /* 0x000fc8000fffe1ff */
[----:B------:R-:W-:Y:S02]  /*0df0*/  USHF.L.U32 UR7, UR6, 0xb, URZ ;  /* 0x0000000b06077899 */ /* 0x000fe400080006ff */
[----:B------:R-:W-:Y:S01]  /*0e00*/  USHF.L.U32 UR6, UR6, 0x1, URZ ;  /* 0x0000000106067899 */ /* 0x000fe200080006ff */
[----:B------:R-:W-:Y:S01]  /*0e10*/  ELECT P0, URZ, PT ;  /* 0x0000000000ff782f */ /* 0x000fe20003800000 */
[----:B------:R-:W1:Y:S10]  /*0e20*/  FENCE.VIEW.ASYNC.S ;  /* 0x00000000000073c6 */ /* 0x000e740000000000 */
[----:B-1----:R1:W4:Y:S01]  /*0e30*/  SYNCS.EXCH.64 URZ, [UR4+0x170], UR6 ;  /* 0x0001700604ff75b2 */ /* 0x0023220008000100 */
[----:B------:R1:W2:Y:S01]  /*0e40*/  SYNCS.EXCH.64 URZ, [UR4+0x180], UR6 ;  /* 0x0001800604ff75b2 */ /* 0x0002a20008000100 */
[----:B------:R1:W3:Y:S01]  /*0e50*/  SYNCS.EXCH.64 URZ, [UR4+0x178], UR6 ;  /* 0x0001780604ff75b2 */ /* 0x0002e20008000100 */
[----:B------:R1:W1:Y:S01]  /*0e60*/  SYNCS.EXCH.64 URZ, [UR4+0x188], UR6 ;  /* 0x0001880604ff75b2 */ /* 0x0002620008000100 */
[----:B------:R-:W-:Y:S01]  /*0e70*/  NOP ;  /* 0x0000000000007918 */ /* 0x000fe20000000000 */
.L_x_15:
[----:B-123--:R-:W1:Y:S01]  /*0e80*/  LDCU UR4, c[0x0][0x36c] ;  /* 0x00006d80ff0477ac */ /* 0x00ee620008000800 */
[----:B------:R-:W-:Y:S01]  /*0e90*/  ISETP.NE.OR P3, PT, R0, 0x2, !P3 ;  /* 0x000000020000780c */ /* 0x000fe20005f65670 */
[----:B------:R-:W-:Y:S01]  /*0ea0*/  NOP ;  /* 0x0000000000007918 */ /* 0x000fe20000000000 */
[----:B------:R-:W-:Y:S01]  /*0eb0*/  LOP3.LUT R0, R55, 0x1f, RZ, 0xc0, !PT ;  /* 0x0000001f37007812 */ /* 0x000fe200078ec0ff */
[----:B------:R-:W-:Y:S02]  /*0ec0*/  UISETP.NE.AND UP4, UPT, UR18, 0x2, UPT ;  /* 0x000000021200788c */ /* 0x000fe4000bf85270 */
[----:B------:R-:W-:Y:S02]  /*0ed0*/  UISETP.NE.AND UP5, UPT, UR18, URZ, UPT ;  /* 0x000000ff1200728c */ /* 0x000fe4000bfa5270 */
[----:B-1----:R-:W-:-:S09]  /*0ee0*/  UISETP.EQ.U32.AND UP6, UPT, UR4, 0x1, UPT ;  /* 0x000000010400788c */ /* 0x002fd2000bfc2070 */
[----:B------:R-:W-:Y:S05]  /*0ef0*/  BRA.U !UP6, `(.L_x_16) ;  /* 0x000000010e087547 */ /* 0x000fea000b800000 */
[----:B----4-:R-:W-:Y:S01]  /*0f00*/  UCGABAR_ARV ;  /* 0x00000000000079c7 */ /* 0x010fe20008000000 */
[----:B------:R-:W-:Y:S05]  /*0f10*/  BRA `(.L_x_17) ;  /* 0x0000000000047947 */ /* 0x000fea0003800000 */
.L_x_16:
[----:B----4-:R-:W-:Y:S01]  /*0f20*/  NOP ;  /* 0x0000000000007918 */ /* 0x010fe20000000000 */
.L_x_17:
[----:B------:R-:W1:Y:S01]  /*0f30*/  S2UR UR26, SR_CTAID.X ;  /* 0x00000000001a79c3 */ /* 0x000e620000002500 */
[----:B------:R-:W-:-:S05]  /*0f40*/  CS2R.32 R48, SR_CgaSize ;  /* 0x0000000000307805 */ /* 0x000fca0000008a00 */
[----:B------:R-:W-:-:S05]  /*0f50*/  IMAD R48, R48, -0xa0, RZ ;  /* 0xffffff6030307824 */ /* 0x000fca00078e02ff */
[----:B------:R-:W-:-:S14]  /*0f60*/  R2UR UR5, R48 ;  /* 0x00000000300572ca */ /* 0x000fdc00000e0000 */
[----:B------:R-:W2:Y:S01]  /*0f70*/  LDCU UR5, c[0x0][UR5+0x2b0] ;  /* 0x00005600050577ac */ /* 0x000ea20008000800 */
[----:B------:R-:W-:-:S05]  /*0f80*/  CS2R.32 R48, SR_CgaSize ;  /* 0x0000000000307805 */ /* 0x000fca0000008a00 */
[----:B------:R-:W-:-:S05]  /*0f90*/  IMAD R48, R48, -0xa0, RZ ;  /* 0xffffff6030307824 */ /* 0x000fca00078e02ff */
[----:B------:R-:W-:-:S14]  /*0fa0*/  R2UR UR4, R48 ;  /* 0x00000000300472ca */ /* 0x000fdc00000e0000 */
[----:B------:R-:W3:Y:S01]  /*0fb0*/  LDCU UR4, c[0x0][UR4+0x2b4] ;  /* 0x00005680040477ac */ /* 0x000ee20008000800 */
[----:B------:R-:W4:Y:S01]  /*0fc0*/  S2UR UR30, SR_CTAID.Y ;  /* 0x00000000001e79c3 */ /* 0x000f220000002600 */
[----:B------:R-:W-:-:S05]  /*0fd0*/  CS2R.32 R48, SR_CgaSize ;  /* 0x0000000000307805 */ /* 0x000fca0000008a00 */
[----:B------:R-:W-:-:S05]  /*0fe0*/  IMAD R48, R48, -0xa0, RZ ;  /* 0xffffff6030307824 */ /* 0x000fca00078e02ff */
[----:B------:R-:W-:-:S14]  /*0ff0*/  R2UR UR6, R48 ;  /* 0x00000000300672ca */ /* 0x000fdc00000e0000 */
[----:B------:R-:W3:Y:S01]  /*1000*/  LDCU UR6, c[0x0][UR6+0x2a0] ;  /* 0x00005400060677ac */ /* 0x000ee20008000800 */
[----:B------:R-:W-:-:S05]  /*1010*/  CS2R.32 R48, SR_CgaSize ;  /* 0x0000000000307805 */ /* 0x000fca0000008a00 */
[----:B------:R-:W-:-:S05]  /*1020*/  IMAD R48, R48, -0xa0, RZ ;  /* 0xffffff6030307824 */ /* 0x000fca00078e02ff */
[----:B------:R-:W-:-:S14]  /*1030*/  R2UR UR7, R48 ;  /* 0x00000000300772ca */ /* 0x000fdc00000e0000 */
[----:B------:R-:W3:Y:S01]  /*1040*/  LDCU UR7, c[0x0][UR7+0x2a4] ;  /* 0x00005480070777ac */ /* 0x000ee20008000800 */
[----:B------:R-:W-:Y:S01]  /*1050*/  USHF.L.U32 UR24, UR54, 0xb, URZ ;  /* 0x0000000b36187899 */ /* 0x000fe200080006ff */
[----:B------:R-:W3:Y:S01]  /*1060*/  LDCU UR19, c[0x0][0xb24] ;  /* 0x00016480ff1377ac */ /* 0x000ee20008000800 */
[----:B------:R-:W3:Y:S01]  /*1070*/  LDCU UR42, c[0x0][0xb24] ;  /* 0x00016480ff2a77ac */ /* 0x000ee20008000800 */
[----:B-1----:R-:W-:Y:S01]  /*1080*/  I2FP.F32.U32 R3, UR26 ;  /* 0x0000001a00037c45 */ /* 0x002fe20008201000 */
[----:B------:R-:W1:Y:S04]  /*1090*/  LDCU UR22, c[0x0][0xb30] ;  /* 0x00016600ff1677ac */ /* 0x000e680008000800 */
[----:B--2---:R-:W-:Y:S01]  /*10a0*/  FMUL R3, R3, UR5 ;  /* 0x0000000503037c20 */ /* 0x004fe20008400000 */
[----:B------:R-:W-:Y:S01]  /*10b0*/  ULOP3.LUT UR24, UR24, 0x800, URZ, 0xc0, !UPT ;  /* 0x0000080018187892 */ /* 0x000fe2000f8ec0ff */
[----:B----4-:R-:W-:-:S04]  /*10c0*/  I2FP.F32.U32 R2, UR30 ;  /* 0x0000001e00027c45 */ /* 0x010fc80008201000 */
[----:B------:R-:W2:Y:S01]  /*10d0*/  F2I.U32.TRUNC.NTZ R3, R3 ;  /* 0x0000000300037305 */ /* 0x000ea2000020f000 */
[----:B---3--:R-:W-:-:S07]  /*10e0*/  FMUL R2, R2, UR4 ;  /* 0x0000000402027c20 */ /* 0x008fce0008400000 */
[----:B------:R-:W3:Y:S01]  /*10f0*/  F2I.U32.TRUNC.NTZ R2, R2 ;  /* 0x0000000200027305 */ /* 0x000ee2000020f000 */
[----:B--2---:R-:W-:Y:S02]  /*1100*/  R2UR UR5, R3 ;  /* 0x00000000030572ca */ /* 0x004fe400000e0000 */
[----:B---3--:R-:W-:Y:S02]  /*1110*/  R2UR UR4, R2 ;  /* 0x00000000020472ca */ /* 0x008fe400000e0000 */
[----:B------:R-:W-:-:S09]  /*1120*/  PRMT R2, RZ, 0x7610, R2 ;  /* 0x00007610ff027816 */ /* 0x000fd20000000002 */
[----:B------:R-:W-:-:S04]  /*1130*/  UIADD3 UR5, UPT, UPT, -UR5, URZ, URZ ;  /* 0x000000ff05057290 */ /* 0x000fc8000fffe1ff */
[----:B------:R-:W-:Y:S02]  /*1140*/  UIMAD UR5, UR6, UR5, UR26 ;  /* 0x00000005060572a4 */ /* 0x000fe4000f8e021a */
[----:B------:R-:W-:-:S04]  /*1150*/  UIADD3 UR4, UPT, UPT, -UR4, URZ, URZ ;  /* 0x000000ff04047290 */ /* 0x000fc8000fffe1ff */
[----:B------:R-:W-:Y:S01]  /*1160*/  IMAD.U32 R48, RZ, RZ, UR5 ;  /* 0x00000005ff307e24 */ /* 0x000fe2000f8e00ff */
[----:B------:R-:W-:-:S06]  /*1170*/  UIMAD UR4, UR7, UR4, UR30 ;  /* 0x00000004070472a4 */ /* 0x000fcc000f8e021e */
[----:B------:R-:W-:Y:S01]  /*1180*/  IMAD.U32 R47, RZ, RZ, UR4 ;  /* 0x00000004ff2f7e24 */ /* 0x000fe2000f8e00ff */
[----:B-1----:R-:W-:Y:S06]  /*1190*/  BRA.U UP5, `(.L_x_18) ;  /* 0x00000001052c7547 */ /* 0x002fec000b800000 */
[----:B------:R-:W-:Y:S02]  /*11a0*/  R2UR UR4, R47 ;  /* 0x000000002f0472ca */ /* 0x000fe400000e0000 */
[----:B------:R-:W-:-:S11]  /*11b0*/  R2UR UR6, R48 ;  /* 0x00000000300672ca */ /* 0x000fd600000e0000 */
[----:B------:R-:W-:-:S04]  /*11c0*/  UISETP.NE.AND UP0, UPT, UR4, URZ, UPT ;  /* 0x000000ff0400728c */ /* 0x000fc8000bf05270 */
[----:B------:R-:W-:-:S04]  /*11d0*/  UISETP.EQ.OR UP0, UPT, UR6, URZ, !UP0 ;  /* 0x000000ff0600728c */ /* 0x000fc8000c702670 */
[----:B------:R-:W-:Y:S02]  /*11e0*/  USEL UR5, URZ, 0x1, !UP0 ;  /* 0x00000001ff057887 */ /* 0x000fe4000c000000 */
[----:B------:R-:W-:-:S04]  /*11f0*/  UISETP.NE.AND UP0, UPT, UR4, URZ, UPT ;  /* 0x000000ff0400728c */ /* 0x000fc8000bf05270 */
[----:B------:R-:W-:Y:S02]  /*1200*/  USEL UR4, URZ, 0x2, UP0 ;  /* 0x00000002ff047887 */ /* 0x000fe40008000000 */
[----:B------:R-:W-:-:S04]  /*1210*/  UISETP.NE.AND UP0, UPT, UR6, 0x1, UPT ;  /* 0x000000010600788c */ /* 0x000fc8000bf05270 */
[----:B------:R-:W-:-:S04]  /*1220*/  USEL UR4, UR4, 0x2, UP0 ;  /* 0x0000000204047887 */ /* 0x000fc80008000000 */
[----:B------:R-:W-:-:S06]  /*1230*/  UIADD3 UR4, UPT, UPT, UR5, UR4, URZ ;  /* 0x0000000405047290 */ /* 0x000fcc000fffe0ff */
[----:B------:R-:W-:-:S07]  /*1240*/  IMAD.U32 R2, RZ, RZ, UR4 ;  /* 0x00000004ff027e24 */ /* 0x000fce000f8e00ff */
.L_x_18:
[----:B------:R-:W1:Y:S01]  /*1250*/  S2UR UR36, SR_CTAID.Z ;  /* 0x00000000002479c3 */ /* 0x000e620000002700 */
[----:B------:R-:W-:-:S09]  /*1260*/  UISETP.GE.AND UP0, UPT, UR19, 0x1, UPT ;  /* 0x000000011300788c */ /* 0x000fd2000bf06270 */
[----:B------:R-:W-:Y:S05]  /*1270*/  BRA.U !UP0, `(.L_x_19) ;  /* 0x0000000108d07547 */ /* 0x000fea000b800000 */
[----:B------:R-:W2:Y:S01]  /*1280*/  LDCU UR20, c[0x0][0xb0c] ;  /* 0x00016180ff1477ac */ /* 0x000ea20008000800 */
[----:B------:R-:W3:Y:S01]  /*1290*/  LDCU.128 UR12, c[0x0][0xb10] ;  /* 0x00016200ff0c77ac */ /* 0x000ee20008000c00 */
[----:B------:R-:W4:Y:S01]  /*12a0*/  LDCU UR6, c[0x0][0x370] ;  /* 0x00006e00ff0677ac */ /* 0x000f220008000800 */
[----:B------:R-:W1:Y:S01]  /*12b0*/  LDCU UR7, c[0x0][0x374] ;  /* 0x00006e80ff0777ac */ /* 0x000e620008000800 */
[----:B------:R-:W1:Y:S01]  /*12c0*/  LDCU UR21, c[0x0][0xb20] ;  /* 0x00016400ff1577ac */ /* 0x000e620008000800 */
[----:B--2---:R-:W-:Y:S02]  /*12d0*/  UISETP.NE.AND UP0, UPT, UR20, 0x1, UPT ;  /* 0x000000011400788c */ /* 0x004fe4000bf05270 */
[----:B---3--:R-:W-:Y:S01]  /*12e0*/  UIMAD.WIDE.U32 UR4, UR26, UR12, URZ ;  /* 0x0000000c1a0472a5 */ /* 0x008fe2000f8e00ff */
[----:B------:R-:W2:Y:S01]  /*12f0*/  LDCU.64 UR8, c[0x0][0xb28] ;  /* 0x00016500ff0877ac */ /* 0x000ea20008000a00 */
[----:B----4-:R-:W-:Y:S02]  /*1300*/  UIMAD.WIDE.U32 UR10, UR6, UR12, URZ ;  /* 0x0000000c060a72a5 */ /* 0x010fe4000f8e00ff */
[----:B------:R-:W-:-:S02]  /*1310*/  USHF.R.U32.HI UR5, URZ, UR13, UR5 ;  /* 0x0000000dff057299 */ /* 0x000fc40008011605 */
[----:B------:R-:W-:Y:S02]  /*1320*/  UISETP.NE.AND UP2, UPT, UR19, 0x1, UPT ;  /* 0x000000011300788c */ /* 0x000fe4000bf45270 */
[----:B------:R-:W-:Y:S01]  /*1330*/  USEL UR5, UR26, UR5, !UP0 ;  /* 0x000000051a057287 */ /* 0x000fe2000c000000 */
[----:B------:R-:W-:Y:S01]  /*1340*/  UMOV UR10, UR11 ;  /* 0x0000000b000a7c82 */ /* 0x000fe20008000000 */
[----:B------:R-:W-:Y:S02]  /*1350*/  UIMAD.WIDE.U32 UR16, UR30, UR15, URZ ;  /* 0x0000000f1e1072a5 */ /* 0x000fe4000f8e00ff */
[----:B------:R-:W-:Y:S02]  /*1360*/  @UP0 USHF.R.U32.HI UR6, URZ, UR13, UR10 ;  /* 0x0000000dff060299 */ /* 0x000fe4000801160a */
[----:B------:R-:W-:Y:S02]  /*1370*/  UISETP.NE.AND UP0, UPT, UR14, 0x1, UPT ;  /* 0x000000010e00788c */ /* 0x000fe4000bf05270 */
[----:B-1----:R-:W-:-:S02]  /*1380*/  UIMAD.WIDE.U32 UR10, UR7, UR15, URZ ;  /* 0x0000000f070a72a5 */ /* 0x002fc4000f8e00ff */
[----:B--2---:R-:W-:Y:S01]  /*1390*/  UIMAD.WIDE.U32 UR12, UR6, UR8, URZ ;  /* 0x00000008060c72a5 */ /* 0x004fe2000f8e00ff */
[----:B------:R-:W-:Y:S02]  /*13a0*/  UMOV UR4, UR17 ;  /* 0x0000001100047c82 */ /* 0x000fe40008000000 */
[----:B------:R-:W-:Y:S02]  /*13b0*/  USHF.R.U32.HI UR4, URZ, UR21, UR4 ;  /* 0x00000015ff047299 */ /* 0x000fe40008011604 */
[----:B------:R-:W-:Y:S02]  /*13c0*/  UMOV UR10, UR11 ;  /* 0x0000000b000a7c82 */ /* 0x000fe40008000000 */
[----:B------:R-:W-:Y:S01]  /*13d0*/  UMOV UR12, UR13 ;  /* 0x0000000d000c7c82 */ /* 0x000fe20008000000 */
[----:B------:R-:W-:Y:S02]  /*13e0*/  @UP0 USHF.R.U32.HI UR7, URZ, UR21, UR10 ;  /* 0x00000015ff070299 */ /* 0x000fe4000801160a */
[----:B------:R-:W-:-:S02]  /*13f0*/  USEL UR4, UR30, UR4, !UP0 ;  /* 0x000000041e047287 */ /* 0x000fc4000c000000 */
[----:B------:R-:W-:Y:S02]  /*1400*/  UIMAD.WIDE.U32 UR10, UR7, UR8, URZ ;  /* 0x00000008070a72a5 */ /* 0x000fe4000f8e00ff */
[----:B------:R-:W-:Y:S02]  /*1410*/  @UP2 USHF.R.U32.HI UR6, URZ, UR9, UR12 ;  /* 0x00000009ff062299 */ /* 0x000fe4000801160c */
[----:B------:R-:W-:-:S03]  /*1420*/  UIMAD.WIDE.U32 UR12, UR4, UR8, URZ ;  /* 0x00000008040c72a5 */ /* 0x000fc6000f8e00ff */
[----:B------:R-:W-:Y:S02]  /*1430*/  UMOV UR10, UR11 ;  /* 0x0000000b000a7c82 */ /* 0x000fe40008000000 */
[----:B------:R-:W-:Y:S02]  /*1440*/  @UP2 USHF.R.U32.HI UR7, URZ, UR9, UR10 ;  /* 0x00000009ff072299 */ /* 0x000fe4000801160a */
[----:B------:R-:W-:Y:S02]  /*1450*/  UIMAD UR10, UR6, UR19, URZ ;  /* 0x00000013060a72a4 */ /* 0x000fe4000f8e02ff */
[----:B------:R-:W-:-:S04]  /*1460*/  UIMAD UR7, UR7, UR19, URZ ;  /* 0x00000013070772a4 */ /* 0x000fc8000f8e02ff */
[----:B------:R-:W-:-:S03]  /*1470*/  UISETP.GE.AND UP0, UPT, UR4, UR7, UPT ;  /* 0x000000070400728c */ /* 0x000fc6000bf06270 */
[----:B------:R-:W-:Y:S01]  /*1480*/  UMOV UR7, UR13 ;  /* 0x0000000d00077c82 */ /* 0x000fe20008000000 */
[----:B------:R-:W-:Y:S02]  /*1490*/  UISETP.GE.OR UP0, UPT, UR5, UR10, UP0 ;  /* 0x0000000a0500728c */ /* 0x000fe40008706670 */
[----:B------:R-:W-:Y:S02]  /*14a0*/  UIMAD.WIDE.U32 UR10, UR5, UR8, URZ ;  /* 0x00000008050a72a5 */ /* 0x000fe4000f8e00ff */
[----:B------:R-:W-:Y:S02]  /*14b0*/  USHF.R.U32.HI UR7, URZ, UR9, UR7 ;  /* 0x00000009ff077299 */ /* 0x000fe40008011607 */
[----:B------:R-:W-:Y:S02]  /*14c0*/  UIADD3 UR10, UPT, UPT, -UR4, URZ, URZ ;  /* 0x000000ff040a7290 */ /* 0x000fe4000fffe1ff */
[----:B------:R-:W-:Y:S02]  /*14d0*/  USEL UR7, UR4, UR7, !UP2 ;  /* 0x0000000704077287 */ /* 0x000fe4000d000000 */
[----:B------:R-:W-:Y:S01]  /*14e0*/  UIMAD UR10, UR14, UR10, UR30 ;  /* 0x0000000a0e0a72a4 */ /* 0x000fe2000f8e021e */
[----:B------:R-:W-:Y:S01]  /*14f0*/  @!UP0 UMOV UR8, UR11 ;  /* 0x0000000b00088c82 */ /* 0x000fe20008000000 */
[----:B------:R-:W-:-:S02]  /*1500*/  UIADD3 UR11, UPT, UPT, -UR5, URZ, URZ ;  /* 0x000000ff050b7290 */ /* 0x000fc4000fffe1ff */
[----:B------:R-:W-:Y:S02]  /*1510*/  @!UP0 USHF.R.U32.HI UR8, URZ, UR9, UR8 ;  /* 0x00000009ff088299 */ /* 0x000fe40008011608 */
[----:B------:R-:W-:Y:S02]  /*1520*/  UIADD3 UR9, UPT, UPT, -UR7, URZ, URZ ;  /* 0x000000ff07097290 */ /* 0x000fe4000fffe1ff */
[----:B------:R-:W-:Y:S02]  /*1530*/  @!UP0 USEL UR8, UR5, UR8, !UP2 ;  /* 0x0000000805088287 */ /* 0x000fe4000d000000 */
[----:B------:R-:W-:Y:S02]  /*1540*/  UIMAD UR9, UR19, UR9, UR4 ;  /* 0x00000009130972a4 */ /* 0x000fe4000f8e0204 */
[----:B------:R-:W-:Y:S02]  /*1550*/  @!UP0 UIADD3 UR7, UPT, UPT, UR7, -UR8, URZ ;  /* 0x8000000807078290 */ /* 0x000fe4000fffe0ff */
[----:B------:R-:W-:-:S02]  /*1560*/  @!UP0 UIMAD UR6, UR9, UR6, UR8 ;  /* 0x00000006090682a4 */ /* 0x000fc4000f8e0208 */
[----:B------:R-:W-:Y:S02]  /*1570*/  @!UP0 UIMAD UR4, UR7, UR19, UR5 ;  /* 0x00000013070482a4 */ /* 0x000fe4000f8e0205 */
[----:B------:R-:W-:Y:S02]  /*1580*/  UIMAD UR26, UR20, UR11, UR26 ;  /* 0x0000000b141a72a4 */ /* 0x000fe4000f8e021a */
[----:B------:R-:W-:Y:S01]  /*1590*/  UIMAD UR30, UR4, UR14, UR10 ;  /* 0x0000000e041e72a4 */ /* 0x000fe2000f8e020a */
[----:B------:R-:W-:Y:S02]  /*15a0*/  @!UP0 UMOV UR5, UR6 ;  /* 0x0000000600058c82 */ /* 0x000fe40008000000 */
[----:B------:R-:W-:-:S12]  /*15b0*/  UIMAD UR26, UR5, UR20, UR26 ;  /* 0x00000014051a72a4 */ /* 0x000fd8000f8e021a */
.L_x_19:
[----:B------:R-:W-:-:S09]  /*15c0*/  UISETP.NE.AND UP0, UPT, UR22, 0x1, UPT ;  /* 0x000000011600788c */ /* 0x000fd2000bf05270 */
[----:B------:R-:W-:Y:S05]  /*15d0*/  BRA.U UP0, `(.L_x_20) ;  /* 0x0000000100407547 */ /* 0x000fea000b800000 */
[----:B------:R-:W2:Y:S01]  /*15e0*/  LDCU.128 UR8, c[0x0][0xb10] ;  /* 0x00016200ff0877ac */ /* 0x000ea20008000c00 */
[----:B------:R-:W3:Y:S01]  /*15f0*/  LDCU UR12, c[0x0][0xb0c] ;  /* 0x00016180ff0c77ac */ /* 0x000ee20008000800 */
[----:B------:R-:W4:Y:S01]  /*1600*/  LDCU UR13, c[0x0][0xb20] ;  /* 0x00016400ff0d77ac */ /* 0x000f220008000800 */
[----:B--2---:R-:W-:Y:S02]  /*1610*/  UIMAD.WIDE.U32 UR4, UR26, UR8, URZ ;  /* 0x000000081a0472a5 */ /* 0x004fe4000f8e00ff */
[----:B------:R-:W-:Y:S02]  /*1620*/  UIMAD.WIDE.U32 UR6, UR30, UR11, URZ ;  /* 0x0000000b1e0672a5 */ /* 0x000fe4000f8e00ff */
[----:B---3--:R-:W-:Y:S02]  /*1630*/  UISETP.NE.AND UP0, UPT, UR12, 0x1, UPT ;  /* 0x000000010c00788c */ /* 0x008fe4000bf05270 */
[----:B------:R-:W-:-:S03]  /*1640*/  USHF.R.U32.HI UR5, URZ, UR9, UR5 ;  /* 0x00000009ff057299 */ /* 0x000fc60008011605 */
[----:B------:R-:W-:Y:S01]  /*1650*/  UMOV UR4, UR7 ;  /* 0x0000000700047c82 */ /* 0x000fe20008000000 */
[----:B------:R-:W-:Y:S02]  /*1660*/  USEL UR5, UR26, UR5, !UP0 ;  /* 0x000000051a057287 */ /* 0x000fe4000c000000 */
[----:B------:R-:W-:Y:S02]  /*1670*/  UISETP.NE.AND UP0, UPT, UR10, 0x1, UPT ;  /* 0x000000010a00788c */ /* 0x000fe4000bf05270 */
[----:B----4-:R-:W-:-:S04]  /*1680*/  USHF.R.U32.HI UR4, URZ, UR13, UR4 ;  /* 0x0000000dff047299 */ /* 0x010fc80008011604 */
[----:B------:R-:W-:-:S04]  /*1690*/  USEL UR4, UR30, UR4, !UP0 ;  /* 0x000000041e047287 */ /* 0x000fc8000c000000 */
[----:B------:R-:W-:Y:S02]  /*16a0*/  UIADD3 UR6, UPT, UPT, UR5, -UR4, URZ ;  /* 0x8000000405067290 */ /* 0x000fe4000fffe0ff */
[----:B------:R-:W-:Y:S02]  /*16b0*/  UIADD3 UR4, UPT, UPT, -UR5, UR4, URZ ;  /* 0x0000000405047290 */ /* 0x000fe4000fffe1ff */
[----:B------:R-:W-:Y:S02]  /*16c0*/  UIMAD UR30, UR6, UR10, UR30 ;  /* 0x0000000a061e72a4 */ /* 0x000fe4000f8e021e */
[----:B------:R-:W-:-:S12]  /*16d0*/  UIMAD UR26, UR4, UR12, UR26 ;  /* 0x0000000c041a72a4 */ /* 0x000fd8000f8e021a */
.L_x_20:
[----:B------:R-:W-:Y:S01]  /*16e0*/  UISETP.NE.AND UP0, UPT, UR18, 0x2, UPT ;  /* 0x000000021200788c */ /* 0x000fe2000bf05270 */
[----:B------:R-:W-:Y:S09]  /*16f0*/  BRA.U !UP6, `(.L_x_21) ;  /* 0x000000010e0c7547 */ /* 0x000ff2000b800000 */
[----:B------:R-:W-:Y:S01]  /*1700*/  UCGABAR_WAIT ;  /* 0x0000000000007dc7 */ /* 0x000fe20008000000 */
[----:B------:R-:W-:Y:S01]  /*1710*/  CCTL.IVALL ;  /* 0x00000000ff00798f */ /* 0x000fe20002000000 */
[----:B------:R-:W-:Y:S05]  /*1720*/  BRA `(.L_x_22) ;  /* 0x0000000000047947 */ /* 0x000fea0003800000 */
.L_x_21:
[----:B------:R-:W-:Y:S06]  /*1730*/  BAR.SYNC.DEFER_BLOCKING 0x0 ;  /* 0x0000000000007b1d */ /* 0x000fec0000010000 */
.L_x_22:
[----:B------:R-:W-:Y:S05]  /*1740*/  BRA.U UP0, `(.L_x_23) ;  /* 0x0000001900147547 */ /* 0x000fea000b800000 */
[----:B------:R-:W2:Y:S01]  /*1750*/  LDCU UR6, c[0x0][0x38c] ;  /* 0x00007180ff0677ac */ /* 0x000ea20008000800 */
[----:B------:R-:W-:Y:S01]  /*1760*/  PLOP3.LUT P1, PT, PT, PT, UP3, 0x80, 0x8 ;  /* 0x000000000008781c */ /* 0x000fe20003f2f038 */
[----:B------:R-:W-:Y:S01]  /*1770*/  IMAD.MOV.U32 R12, RZ, RZ, 0x1 ;  /* 0x00000001ff0c7424 */ /* 0x000fe200078e00ff */
[----:B------:R-:W-:Y:S01]  /*1780*/  ISETP.EQ.OR P2, PT, R0, RZ, P3 ;  /* 0x000000ff0000720c */ /* 0x000fe20001f42670 */
[----:B------:R-:W-:Y:S01]  /*1790*/  UISETP.NE.AND UP1, UPT, UR18, URZ, UPT ;  /* 0x000000ff1200728c */ /* 0x000fe2000bf25270 */
[----:B------:R-:W-:Y:S01]  /*17a0*/  PLOP3.LUT P1, PT, P1, PT, PT, 0x8, 0x80 ;  /* 0x000000000080781c */ /* 0x000fe20000f2e170 */
[----:B------:R-:W-:Y:S01]  /*17b0*/  USEL UR25, URZ, 0x1, UP4 ;  /* 0x00000001ff197887 */ /* 0x000fe2000a000000 */
[----:B------:R-:W-:Y:S01]  /*17c0*/  CS2R R10, SRZ ;  /* 0x00000000000a7805 */ /* 0x000fe2000001ff00 */
[----:B------:R-:W-:Y:S01]  /*17d0*/  IMAD.MOV.U32 R9, RZ, RZ, RZ ;  /* 0x000000ffff097224 */ /* 0x000fe200078e00ff */
[----:B------:R-:W3:Y:S01]  /*17e0*/  LDCU UR39, c[0x0][0x370] ;  /* 0x00006e00ff2777ac */ /* 0x000ee20008000800 */
[----:B------:R-:W-:Y:S01]  /*17f0*/  IMAD.MOV.U32 R8, RZ, RZ, 0x1 ;  /* 0x00000001ff087424 */ /* 0x000fe200078e00ff */
[----:B------:R-:W4:Y:S01]  /*1800*/  LDCU.64 UR28, c[0x0][0x348] ;  /* 0x00006900ff1c77ac */ /* 0x000f220008000a00 */
[----:B------:R-:W-:-:S02]  /*1810*/  USHF.R.U32.HI UR44, URZ, 0x6, UR24 ;  /* 0x00000006ff2c7899 */ /* 0x000fc40008011618 */
[----:B--2---:R-:W-:Y:S02]  /*1820*/  UIADD3 UR5, UPT, UPT, UR6, 0x3f, URZ ;  /* 0x0000003f06057890 */ /* 0x004fe4000fffe0ff */
[----:B------:R-:W-:Y:S02]  /*1830*/  UIADD3 UR45, UPT, UPT, UR6, 0x7e, URZ ;  /* 0x0000007e062d7890 */ /* 0x000fe4000fffe0ff */
[----:B------:R-:W-:Y:S01]  /*1840*/  USHF.R.S32.HI UR4, URZ, 0x1f, UR5 ;  /* 0x0000001fff047899 */ /* 0x000fe20008011405 */
[----:B------:R-:W2:Y:S03]  /*1850*/  LDCU UR38, c[0x0][0x374] ;  /* 0x00006e80ff2677ac */ /* 0x000ea60008000800 */
[----:B------:R-:W-:Y:S02]  /*1860*/  ULEA.HI UR4, UR4, UR5, URZ, 0x6 ;  /* 0x0000000504047291 */ /* 0x000fe4000f8f30ff */
[----:B------:R-:W-:-:S02]  /*1870*/  USEL UR25, UR25, 0x2, UP1 ;  /* 0x0000000219197887 */ /* 0x000fc40008800000 */
[----:B------:R-:W-:Y:S02]  /*1880*/  USHF.R.S32.HI UR41, URZ, 0x6, UR4 ;  /* 0x00000006ff297899 */ /* 0x000fe40008011404 */
[----:B------:R-:W-:Y:S02]  /*1890*/  UIADD3 UR4, UPT, UPT, UR6, -0x1, URZ ;  /* 0xffffffff06047890 */ /* 0x000fe4000fffe0ff */
[----:B------:R-:W-:Y:S02]  /*18a0*/  UISETP.LT.U32.AND UP0, UPT, UR41, 0xd, UPT ;  /* 0x0000000d2900788c */ /* 0x000fe4000bf01070 */
[----:B------:R-:W-:Y:S02]  /*18b0*/  UISETP.GE.U32.AND UP2, UPT, UR4, -0x7f, UPT ;  /* 0xffffff810400788c */ /* 0x000fe4000bf46070 */
[----:B------:R-:W-:Y:S01]  /*18c0*/  USEL UR40, UR41, 0xd, UP0 ;  /* 0x0000000d29287887 */ /* 0x000fe20008000000 */
[----:B------:R-:W-:-:S03]  /*18d0*/  UMOV UR5, URZ ;  /* 0x000000ff00057c82 */ /* 0x000fc60008000000 */
[----:B------:R-:W-:Y:S02]  /*18e0*/  UIADD3 UR21, UPT, UPT, UR40, -0x1, URZ ;  /* 0xffffffff28157890 */ /* 0x000fe4000fffe0ff */
[----:B------:R-:W-:-:S03]  /*18f0*/  UIADD3 UR43, UPT, UPT, UR41, -UR40, URZ ;  /* 0x80000028292b7290 */ /* 0x000fc6000fffe0ff */
[----:B------:R-:W-:-:S04]  /*1900*/  @UP2 UIADD3 UR21, UPT, UPT, UR40, URZ, URZ ;  /* 0x000000ff28152290 */ /* 0x000fc8000fffe0ff */
[----:B--234-:R-:W-:-:S12]  /*1910*/  UIADD3 UR21, UPT, UPT, UR21, 0x1, URZ ;  /* 0x0000000115157890 */ /* 0x01cfd8000fffe0ff */
.L_x_43:
[----:B------:R-:W-:Y:S01]  /*1920*/  UISETP.NE.AND UP0, UPT, UR54, URZ, UPT ;  /* 0x000000ff3600728c */ /* 0x000fe2000bf05270 */
[----:B------:R-:W2:Y:S08]  /*1930*/  S2UR UR54, SR_CgaCtaId ;  /* 0x00000000003679c3 */ /* 0x000eb00000008800 */
[----:B------:R-:W-:Y:S05]  /*1940*/  BRA.U UP0, `(.L_x_24) ;  /* 0x0000000100347547 */ /* 0x000fea000b800000 */
[----:B------:R-:W3:Y:S01]  /*1950*/  S2R R0, SR_CgaCtaId ;  /* 0x0000000000007919 */ /* 0x000ee20000008800 */
[----:B------:R-:W-:-:S04]  /*1960*/  MOV R2, 0x400 ;  /* 0x0000040000027802 */ /* 0x000fc80000000f00 */
[----:B---3--:R-:W-:Y:S02]  /*1970*/  LEA R0, R0, R2, 0x18 ;  /* 0x0000000200007211 */ /* 0x008fe400078ec0ff */
[----:B------:R-:W-:-:S03]  /*1980*/  SHF.L.U32 R2, R8, 0x1f, RZ ;  /* 0x0000001f08027819 */ /* 0x000fc600000006ff */
[----:B------:R-:W-:-:S04]  /*1990*/  IMAD R0, R9, 0x8, R0 ;  /* 0x0000000809007824 */ /* 0x000fc800078e0200 */
[----:B------:R-:W3:Y:S02]  /*19a0*/  SYNCS.PHASECHK.TRANS64.TRYWAIT P0, [R0+URZ+0x180], R2 ;  /* 0x00018002000075a7 */ /* 0x000ee400080011ff */
[----:B---3--:R-:W-:Y:S05]  /*19b0*/  @!P0 BRA `(.L_x_25) ;  /* 0x0000006000988947 */ /* 0x008fea0003800000 */
.L_x_132:
[----:B------:R-:W-:Y:S01]  /*19c0*/  VIADD R9, R9, 0x1 ;  /* 0x0000000109097836 */ /* 0x000fe20000000000 */
[----:B------:R3:W-:Y:S04]  /*19d0*/  SYNCS.ARRIVE.TRANS64.A1T0 RZ, [R0+URZ+0x170], RZ ;  /* 0x000170ff00ff79a7 */ /* 0x0007e800081000ff */
[----:B------:R-:W-:-:S04]  /*19e0*/  ISETP.NE.AND P0, PT, R9, 0x2, PT ;  /* 0x000000020900780c */ /* 0x000fc80003f05270 */
[----:B------:R-:W-:Y:S02]  /*19f0*/  SEL R9, R9, RZ, P0 ;  /* 0x000000ff09097207 */ /* 0x000fe40000000000 */
[----:B---3--:R-:W-:-:S04]  /*1a00*/  SEL R0, RZ, 0x1, P0 ;  /* 0x00000001ff007807 */ /* 0x008fc80000000000 */
[----:B------:R-:W-:-:S07]  /*1a10*/  LOP3.LUT R8, R8, R0, RZ, 0x3c, !PT ;  /* 0x0000000008087212 */ /* 0x000fce00078e3cff */
.L_x_24:
[----:B------:R-:W-:Y:S01]  /*1a20*/  UMOV UR6, 0x400 ;  /* 0x0000040000067882 */ /* 0x000fe20000000000 */
[----:B------:R-:W-:Y:S01]  /*1a30*/  SHF.L.U32 R0, R12, 0x1f, RZ ;  /* 0x0000001f0c007819 */ /* 0x000fe200000006ff */
[----:B--2---:R-:W-:Y:S02]  /*1a40*/  ULEA UR6, UR54, UR6, 0x18 ;  /* 0x0000000636067291 */ /* 0x004fe4000f8ec0ff */
[----:B------:R-:W-:Y:S02]  /*1a50*/  UISETP.GE.U32.AND UP0, UPT, UR45, 0x7f, UPT ;  /* 0x0000007f2d00788c */ /* 0x000fe4000bf06070 */
[----:B------:R-:W-:Y:S02]  /*1a60*/  ULEA UR4, UR5, UR6, 0x3 ;  /* 0x0000000605047291 */ /* 0x000fe4000f8e18ff */
[----:B------:R-:W-:Y:S02]  /*1a70*/  USHF.L.U32 UR35, UR26, 0x6, URZ ;  /* 0x000000061a237899 */ /* 0x000fe400080006ff */
[----:B------:R-:W-:Y:S01]  /*1a80*/  ULEA UR11, UR30, UR44, 0x6 ;  /* 0x0000002c1e0b7291 */ /* 0x000fe2000f8e30ff */
[----:B------:R-:W-:-:S04]  /*1a90*/  UMOV UR13, URZ ;  /* 0x000000ff000d7c82 */ /* 0x000fc80008000000 */
[----:B------:R2:W3:Y:S01]  /*1aa0*/  SYNCS.PHASECHK.TRANS64.TRYWAIT P0, [UR4+0x68], R0 ;  /* 0x00006800ff0075a7 */ /* 0x0004e20008001104 */
[----:B------:R-:W-:Y:S06]  /*1ab0*/  BRA.U !UP0, `(.L_x_26) ;  /* 0x0000000108c07547 */ /* 0x000fec000b800000 */
[----:B------:R-:W-:Y:S01]  /*1ac0*/  UMOV UR7, URZ ;  /* 0x000000ff00077c82 */ /* 0x000fe20008000000 */
[----:B------:R-:W-:-:S05]  /*1ad0*/  UMOV UR4, UR5 ;  /* 0x0000000500047c82 */ /* 0x000fca0008000000 */
.L_x_32:
[----:B------:R-:W-:Y:S01]  /*1ae0*/  ULEA UR33, UR4, UR6, 0x3 ;  /* 0x0000000604217291 */ /* 0x000fe2000f8e18ff */
[----:B---3--:R-:W-:Y:S01]  /*1af0*/  @!P3 MOV R2, 0x4000 ;  /* 0x000040000002b802 */ /* 0x008fe20000000f00 */
[----:B-1-34-:R-:W-:Y:S10]  /*1b00*/  @P0 BRA `(.L_x_27) ;  /* 0x00000000000c0947 */ /* 0x01aff40003800000 */
[----:B------:R-:W-:-:S04]  /*1b10*/  SHF.L.U32 R3, R12, 0x1f, RZ ;  /* 0x0000001f0c037819 */ /* 0x000fc800000006ff */
[----:B------:R-:W3:Y:S02]  /*1b20*/  SYNCS.PHASECHK.TRANS64.TRYWAIT P0, [UR33+0x68], R3 ;  /* 0x00006803ff0075a7 */ /* 0x000ee40008001121 */
[----:B---3--:R-:W-:Y:S05]  /*1b30*/  @!P0 BRA `(.L_x_28) ;  /* 0x00000060004c8947 */ /* 0x008fea0003800000 */
.L_x_27:
[----:B------:R3:W-:Y:S01]  /*1b40*/  @!P3 SYNCS.ARRIVE.TRANS64 RZ, [UR33], R2 ;  /* 0x00000002ffffb9a7 */ /* 0x0007e20008000021 */
[----:B------:R-:W-:-:S04]  /*1b50*/  ULOP3.LUT UR5, UR25, 0x2, URZ, 0xfc, !UPT ;  /* 0x0000000219057892 */ /* 0x000fc8000f8efcff */
[----:B------:R-:W-:-:S09]  /*1b60*/  UISETP.NE.AND UP0, UPT, UR5, 0x2, UPT ;  /* 0x000000020500788c */ /* 0x000fd2000bf05270 */
[----:B------:R-:W-:Y:S05]  /*1b70*/  BRA.U UP0, `(.L_x_29) ;  /* 0x0000000100047547 */ /* 0x000fea000b800000 */
[----:B-1----:R-:W-:Y:S05]  /*1b80*/  BPT.TRAP 0x1 ;  /* 0x000000040000795c */ /* 0x002fea0000300000 */
.L_x_29:
[----:B------:R-:W-:Y:S04]  /*1b90*/  BSSY.RECONVERGENT B0, `(.L_x_30) ;  /* 0x0000003000007945 */ /* 0x000fe80003800200 */
[----:B------:R-:W-:Y:S05]  /*1ba0*/  @P2 BRA `(.L_x_31) ;  /* 0x0000000000042947 */ /* 0x000fea0003800000 */
[----:B-1----:R-:W-:Y:S05]  /*1bb0*/  BPT.TRAP 0x1 ;  /* 0x000000040000795c */ /* 0x002fea0000300000 */
.L_x_31:
[----:B-1----:R-:W-:Y:S05]  /*1bc0*/  BSYNC.RECONVERGENT B0 ;  /* 0x0000000000007941 */ /* 0x002fea0003800200 */
.L_x_30:
[----:B------:R-:W-:Y:S02]  /*1bd0*/  UIADD3 UR5, UPT, UPT, UR4, 0x1, URZ ;  /* 0x0000000104057890 */ /* 0x000fe4000fffe0ff */
[----:B------:R-:W-:Y:S02]  /*1be0*/  ULEA UR32, UR4, UR6, 0xd ;  /* 0x0000000604207291 */ /* 0x000fe4000f8e68ff */
[----:B------:R-:W-:Y:S02]  /*1bf0*/  UISETP.NE.AND UP0, UPT, UR5, 0xd, UPT ;  /* 0x0000000d0500788c */ /* 0x000fe4000bf05270 */
[----:B------:R-:W-:Y:S02]  /*1c00*/  USHF.L.U32 UR34, UR7, 0x6, URZ ;  /* 0x0000000607227899 */ /* 0x000fe400080006ff */
[----:B------:R-:W-:Y:S02]  /*1c10*/  USEL UR9, URZ, 0x1, UP0 ;  /* 0x00000001ff097887 */ /* 0x000fe40008000000 */
[----:B------:R-:W-:-:S02]  /*1c20*/  USEL UR5, UR5, URZ, UP0 ;  /* 0x000000ff05057287 */ /* 0x000fc40008000000 */
[----:B------:R-:W-:Y:S02]  /*1c30*/  UIADD3 UR14, UP0, UPT, UR28, 0x180, URZ ;  /* 0x000001801c0e7890 */ /* 0x000fe4000ff1e0ff */
[----:B------:R-:W-:Y:S01]  /*1c40*/  ULEA UR8, UR5, UR6, 0x3 ;  /* 0x0000000605087291 */ /* 0x000fe2000f8e18ff */
[----:B------:R-:W-:Y:S01]  /*1c50*/  LOP3.LUT R12, R12, UR9, RZ, 0x3c, !PT ;  /* 0x000000090c0c7c12 */ /* 0x000fe2000f8e3cff */
[----:B------:R-:W-:Y:S02]  /*1c60*/  ULEA UR4, UR4, UR24, 0xc ;  /* 0x0000001804047291 */ /* 0x000fe4000f8e60ff */
[----:B------:R-:W-:Y:S01]  /*1c70*/  UIADD3 UR7, UPT, UPT, UR7, 0x1, URZ ;  /* 0x0000000107077890 */ /* 0x000fe2000fffe0ff */
[----:B--2---:R-:W-:Y:S01]  /*1c80*/  SHF.L.U32 R0, R12, 0x1f, RZ ;  /* 0x0000001f0c007819 */ /* 0x004fe200000006ff */
[----:B------:R-:W-:Y:S02]  /*1c90*/  UIADD3 UR16, UP1, UPT, UR28, 0x80, URZ ;  /* 0x000000801c107890 */ /* 0x000fe4000ff3e0ff */
[----:B------:R-:W-:Y:S01]  /*1ca0*/  UIADD3.X UR15, UPT, UPT, URZ, UR29, URZ, UP0, !UPT ;  /* 0x0000001dff0f7290 */ /* 0x000fe200087fe4ff */
[----:B------:R4:W1:Y:S01]  /*1cb0*/  SYNCS.PHASECHK.TRANS64.TRYWAIT P0, [UR8+0x68], R0 ;  /* 0x00006800ff0075a7 */ /* 0x0008620008001108 */
[----:B------:R-:W-:-:S02]  /*1cc0*/  ULEA UR4, UR4, UR6, 0x1 ;  /* 0x0000000604047291 */ /* 0x000fc4000f8e08ff */
[----:B------:R-:W-:Y:S02]  /*1cd0*/  UISETP.NE.AND UP0, UPT, UR7, UR21, UPT ;  /* 0x000000150700728c */ /* 0x000fe4000bf05270 */
[----:B------:R-:W-:Y:S02]  /*1ce0*/  UIADD3.X UR17, UPT, UPT, URZ, UR29, URZ, UP1, !UPT ;  /* 0x0000001dff117290 */ /* 0x000fe40008ffe4ff */
[----:B------:R-:W-:Y:S02]  /*1cf0*/  UIADD3 UR32, UPT, UPT, UR32, 0x3400, URZ ;  /* 0x0000340020207890 */ /* 0x000fe4000fffe0ff */
[----:B------:R-:W-:Y:S01]  /*1d00*/  UIADD3 UR8, UPT, UPT, UR4, 0x1d400, URZ ;  /* 0x0001d40004087890 */ /* 0x000fe2000fffe0ff */
[----:B------:R-:W-:Y:S01]  /*1d10*/  UMOV UR18, 0x0 ;  /* 0x0000000000127882 */ /* 0x000fe20000000000 */
[----:B------:R-:W-:Y:S01]  /*1d20*/  UMOV UR19, 0x10000000 ;  /* 0x1000000000137882 */ /* 0x000fe20000000000 */
[----:B------:R-:W-:Y:S01]  /*1d30*/  UMOV UR4, 0x30000 ;  /* 0x0003000000047882 */ /* 0x000fe20000000000 */
[----:B------:R-:W-:Y:S01]  /*1d40*/  UMOV UR12, UR36 ;  /* 0x00000024000c7c82 */ /* 0x000fe20008000000 */
[----:B------:R-:W-:Y:S01]  /*1d50*/  UMOV UR9, UR33 ;  /* 0x0000002100097c82 */ /* 0x000fe20008000000 */
[----:B------:R-:W-:Y:S01]  /*1d60*/  UMOV UR10, UR34 ;  /* 0x00000022000a7c82 */ /* 0x000fe20008000000 */
[----:B------:R-:W-:Y:S01]  /*1d70*/  UTMALDG.3D [UR32], [UR16], desc[UR18] ;  /* 0x00001220100075b4 */ /* 0x000fe20008011000 */
[----:B------:R-:W-:Y:S01]  /*1d80*/  UMOV UR13, UR21 ;  /* 0x00000015000d7c82 */ /* 0x000fe20008000000 */
[----:B------:R2:W-:Y:S02]  /*1d90*/  UTMALDG.3D.MULTICAST [UR8], [UR14], UR4, desc[UR18] ;  /* 0x000012080e0073b4 */ /* 0x0005e40008011804 */
[----:B--2---:R-:W-:Y:S01]  /*1da0*/  UMOV UR4, UR5 ;  /* 0x0000000500047c82 */ /* 0x004fe20008000000 */
[----:B------:R-:W-:Y:S05]  /*1db0*/  BRA.U UP0, `(.L_x_32) ;  /* 0xfffffffd00487547 */ /* 0x000fea000b83ffff */
.L_x_26:
[----:B------:R-:W-:Y:S01]  /*1dc0*/  ULEA UR4, UR5, UR6, 0x3 ;  /* 0x0000000605047291 */ /* 0x000fe2000f8e18ff */
[----:B--2-4-:R-:W-:Y:S01]  /*1dd0*/  SHF.L.U32 R0, R12, 0x1f, RZ ;  /* 0x0000001f0c007819 */ /* 0x014fe200000006ff */
[----:B------:R-:W-:Y:S01]  /*1de0*/  @!P1 SYNCS.ARRIVE.TRANS64.A1T0 RZ, [UR6+0x108], RZ ;  /* 0x000108ffffff99a7 */ /* 0x000fe20008100006 */
[----:B------:R-:W-:-:S06]  /*1df0*/  UISETP.GT.AND UP0, UPT, UR41, UR40, UPT ;  /* 0x000000282900728c */ /* 0x000fcc000bf04270 */
[----:B-1-3--:R1:W2:Y:S03]  /*1e00*/  SYNCS.PHASECHK.TRANS64.TRYWAIT P0, [UR4+0x68], R0 ;  /* 0x00006800ff0075a7 */ /* 0x00a2a60008001104 */
[----:B------:R-:W-:Y:S05]  /*1e10*/  BRA.U !UP0, `(.L_x_33) ;  /* 0x0000000108c47547 */ /* 0x000fea000b800000 */
[----:B------:R-:W-:Y:S01]  /*1e20*/  UIADD3 UR26, UPT, UPT, UR43, UR13, URZ ;  /* 0x0000000d2b1a7290 */ /* 0x000fe2000fffe0ff */
[----:B------:R-:W-:-:S11]  /*1e30*/  UMOV UR4, UR5 ;  /* 0x0000000500047c82 */ /* 0x000fd60008000000 */
.L_x_39:
[----:B------:R-:W-:Y:S01]  /*1e40*/  ULEA UR17, UR4, UR6, 0x3 ;  /* 0x0000000604117291 */ /* 0x000fe2000f8e18ff */
[----:B--2---:R-:W-:Y:S01]  /*1e50*/  @!P3 MOV R2, 0x4000 ;  /* 0x000040000002b802 */ /* 0x004fe20000000f00 */
[----:B--2-4-:R-:W-:Y:S10]  /*1e60*/  @P0 BRA `(.L_x_34) ;  /* 0x00000000000c0947 */ /* 0x014ff40003800000 */
[----:B------:R-:W-:-:S04]  /*1e70*/  SHF.L.U32 R3, R12, 0x1f, RZ ;  /* 0x0000001f0c037819 */ /* 0x000fc800000006ff */
[----:B------:R-:W2:Y:S02]  /*1e80*/  SYNCS.PHASECHK.TRANS64.TRYWAIT P0, [UR17+0x68], R3 ;  /* 0x00006803ff0075a7 */ /* 0x000ea40008001111 */
[----:B--2---:R-:W-:Y:S05]  /*1e90*/  @!P0 BRA `(.L_x_35) ;  /* 0x0000005c008c8947 */ /* 0x004fea0003800000 */
.L_x_34:
[----:B------:R2:W-:Y:S01]  /*1ea0*/  @!P3 SYNCS.ARRIVE.TRANS64 RZ, [UR17], R2 ;  /* 0x00000002ffffb9a7 */ /* 0x0005e20008000011 */
[----:B------:R-:W-:-:S04]  /*1eb0*/  ULOP3.LUT UR5, UR25, 0x2, URZ, 0xfc, !UPT ;  /* 0x0000000219057892 */ /* 0x000fc8000f8efcff */
[----:B------:R-:W-:-:S09]  /*1ec0*/  UISETP.NE.AND UP0, UPT, UR5, 0x2, UPT ;  /* 0x000000020500788c */ /* 0x000fd2000bf05270 */
[----:B------:R-:W-:Y:S05]  /*1ed0*/  BRA.U UP0, `(.L_x_36) ;  /* 0x0000000100047547 */ /* 0x000fea000b800000 */
[----:B------:R-:W-:Y:S05]  /*1ee0*/  BPT.TRAP 0x1 ;  /* 0x000000040000795c */ /* 0x000fea0000300000 */
.L_x_36:
[----:B------:R-:W-:Y:S04]  /*1ef0*/  BSSY.RECONVERGENT B0, `(.L_x_37) ;  /* 0x0000003000007945 */ /* 0x000fe80003800200 */
[----:B------:R-:W-:Y:S05]  /*1f00*/  @P2 BRA `(.L_x_38) ;  /* 0x0000000000042947 */ /* 0x000fea0003800000 */
[----:B------:R-:W-:Y:S05]  /*1f10*/  BPT.TRAP 0x1 ;  /* 0x000000040000795c */ /* 0x000fea0000300000 */
.L_x_38:
[----:B------:R-:W-:Y:S05]  /*1f20*/  BSYNC.RECONVERGENT B0 ;  /* 0x0000000000007941 */ /* 0x000fea0003800200 */
.L_x_37:
[----:B------:R-:W-:Y:S02]  /*1f30*/  UIADD3 UR5, UPT, UPT, UR4, 0x1, URZ ;  /* 0x0000000104057890 */ /* 0x000fe4000fffe0ff */
[----:B------:R-:W-:Y:S02]  /*1f40*/  ULEA UR16, UR4, UR6, 0xd ;  /* 0x0000000604107291 */ /* 0x000fe4000f8e68ff */
[----:B------:R-:W-:Y:S02]  /*1f50*/  UISETP.NE.AND UP0, UPT, UR5, 0xd, UPT ;  /* 0x0000000d0500788c */ /* 0x000fe4000bf05270 */
[----:B------:R-:W-:Y:S02]  /*1f60*/  ULEA UR4, UR4, UR24, 0xc ;  /* 0x0000001804047291 */ /* 0x000fe4000f8e60ff */
[----:B------:R-:W-:Y:S02]  /*1f70*/  USEL UR8, URZ, 0x1, UP0 ;  /* 0x00000001ff087887 */ /* 0x000fe40008000000 */
[----:B------:R-:W-:-:S02]  /*1f80*/  USEL UR5, UR5, URZ, UP0 ;  /* 0x000000ff05057287 */ /* 0x000fc40008000000 */
[----:B------:R-:W-:Y:S02]  /*1f90*/  UIADD3 UR22, UP1, UPT, UR28, 0x80, URZ ;  /* 0x000000801c167890 */ /* 0x000fe4000ff3e0ff */
[----:B------:R-:W-:Y:S01]  /*1fa0*/  UIADD3 UR14, UP0, UPT, UR28, 0x180, URZ ;  /* 0x000001801c0e7890 */ /* 0x000fe2000ff1e0ff */
[----:B------:R-:W-:Y:S01]  /*1fb0*/  LOP3.LUT R12, R12, UR8, RZ, 0x3c, !PT ;  /* 0x000000080c0c7c12 */ /* 0x000fe2000f8e3cff */
[----:B------:R-:W-:Y:S02]  /*1fc0*/  ULEA UR4, UR4, UR6, 0x1 ;  /* 0x0000000604047291 */ /* 0x000fe4000f8e08ff */
[----:B------:R-:W-:Y:S01]  /*1fd0*/  ULEA UR7, UR5, UR6, 0x3 ;  /* 0x0000000605077291 */ /* 0x000fe2000f8e18ff */
[----:B-1----:R-:W-:Y:S01]  /*1fe0*/  SHF.L.U32 R0, R12, 0x1f, RZ ;  /* 0x0000001f0c007819 */ /* 0x002fe200000006ff */
[----:B------:R-:W-:Y:S02]  /*1ff0*/  USHF.L.U32 UR18, UR13, 0x6, URZ ;  /* 0x000000060d127899 */ /* 0x000fe400080006ff */
[----:B------:R-:W-:-:S02]  /*2000*/  UIADD3 UR16, UPT, UPT, UR16, 0x3400, URZ ;  /* 0x0000340010107890 */ /* 0x000fc4000fffe0ff */
[----:B------:R-:W-:Y:S02]  /*2010*/  UIADD3.X UR23, UPT, UPT, URZ, UR29, URZ, UP1, !UPT ;  /* 0x0000001dff177290 */ /* 0x000fe40008ffe4ff */
[----:B------:R-:W-:Y:S01]  /*2020*/  UIADD3 UR8, UPT, UPT, UR4, 0x1d400, URZ ;  /* 0x0001d40004087890 */ /* 0x000fe2000fffe0ff */
[----:B------:R3:W4:Y:S01]  /*2030*/  SYNCS.PHASECHK.TRANS64.TRYWAIT P0, [UR7+0x68], R0 ;  /* 0x00006800ff0075a7 */ /* 0x0007220008001107 */
[----:B------:R-:W-:Y:S01]  /*2040*/  UIADD3.X UR15, UPT, UPT, URZ, UR29, URZ, UP0, !UPT ;  /* 0x0000001dff0f7290 */ /* 0x000fe200087fe4ff */
[----:B------:R-:W-:Y:S01]  /*2050*/  UMOV UR30, 0x0 ;  /* 0x00000000001e7882 */ /* 0x000fe20000000000 */
[----:B------:R-:W-:Y:S01]  /*2060*/  UMOV UR31, 0x10000000 ;  /* 0x10000000001f7882 */ /* 0x000fe20000000000 */
[----:B------:R-:W-:Y:S01]  /*2070*/  UMOV UR19, UR35 ;  /* 0x0000002300137c82 */ /* 0x000fe20008000000 */
[----:B------:R-:W-:Y:S01]  /*2080*/  UMOV UR20, UR36 ;  /* 0x0000002400147c82 */ /* 0x000fe20008000000 */
[----:B------:R-:W-:Y:S01]  /*2090*/  UMOV UR7, 0x30000 ;  /* 0x0003000000077882 */ /* 0x000fe20000000000 */
[----:B------:R-:W-:Y:S01]  /*20a0*/  UMOV UR12, UR36 ;  /* 0x00000024000c7c82 */ /* 0x000fe20008000000 */
[----:B------:R-:W-:Y:S01]  /*20b0*/  UMOV UR9, UR17 ;  /* 0x0000001100097c82 */ /* 0x000fe20008000000 */
[----:B------:R-:W-:Y:S01]  /*20c0*/  UMOV UR10, UR18 ;  /* 0x00000012000a7c82 */ /* 0x000fe20008000000 */
[----:B------:R3:W-:Y:S01]  /*20d0*/  UTMALDG.3D [UR16], [UR22], desc[UR30] ;  /* 0x00001e10160075b4 */ /* 0x0007e20008011000 */
[----:B------:R-:W-:Y:S01]  /*20e0*/  UIADD3 UR13, UPT, UPT, UR13, 0x1, URZ ;  /* 0x000000010d0d7890 */ /* 0x000fe2000fffe0ff */
[----:B------:R-:W-:-:S03]  /*20f0*/  UMOV UR4, UR5 ;  /* 0x0000000500047c82 */ /* 0x000fc60008000000 */
[----:B------:R-:W-:Y:S01]  /*2100*/  UISETP.NE.AND UP0, UPT, UR13, UR26, UPT ;  /* 0x0000001a0d00728c */ /* 0x000fe2000bf05270 */
[----:B------:R3:W-:Y:S08]  /*2110*/  UTMALDG.3D.MULTICAST [UR8], [UR14], UR7, desc[UR30] ;  /* 0x00001e080e0073b4 */ /* 0x0007f00008011807 */
[----:B---3--:R-:W-:Y:S05]  /*2120*/  BRA.U UP0, `(.L_x_39) ;  /* 0xfffffffd00447547 */ /* 0x008fea000b83ffff */
.L_x_33:
[C---:B------:R-:W-:Y:S01]  /*2130*/  LEA R3, R11.reuse, UR6, 0x3 ;  /* 0x000000060b037c11 */ /* 0x040fe2000f8e18ff */
[----:B------:R-:W-:Y:S01]  /*2140*/  NOP ;  /* 0x0000000000007918 */ /* 0x000fe20000000000 */
[----:B-1----:R-:W-:Y:S02]  /*2150*/  SHF.L.U32 R0, R10, 0x1f, RZ ;  /* 0x0000001f0a007819 */ /* 0x002fe400000006ff */
[----:B------:R-:W-:Y:S02]  /*2160*/  LEA R4, R11, UR6, 0x4 ;  /* 0x000000060b047c11 */ /* 0x000fe4000f8e20ff */
[----:B--2-4-:R-:W1:Y:S02]  /*2170*/  SYNCS.PHASECHK.TRANS64.TRYWAIT P0, [R3+URZ+0x110], R0 ;  /* 0x00011000030075a7 */ /* 0x014e6400080011ff */
[----:B-1----:R-:W-:Y:S05]  /*2180*/  @!P0 BRA `(.L_x_40) ;  /* 0x0000005800e88947 */ /* 0x002fea0003800000 */
.L_x_135:
[----:B------:R-:W2:Y:S01]  /*2190*/  LDS.128 R4, [R4+0x1a0] ;  /* 0x0001a00004047984 */ /* 0x000ea20000000c00 */
[----:B------:R-:W-:Y:S01]  /*21a0*/  UISETP.GE.AND UP0, UPT, UR42, 0x1, UPT ;  /* 0x000000012a00788c */ /* 0x000fe2000bf06270 */
[----:B------:R-:W-:Y:S01]  /*21b0*/  @!PT LDS RZ, [RZ] ;  /* 0x00000000fffff984 */ /* 0x000fe20000000800 */
[----:B------:R-:W-:Y:S01]  /*21c0*/  @!PT LDS RZ, [RZ] ;  /* 0x00000000fffff984 */ /* 0x000fe20000000800 */
[----:B------:R-:W-:Y:S01]  /*21d0*/  @!PT LDS RZ, [RZ] ;  /* 0x00000000fffff984 */ /* 0x000fe20000000800 */
[----:B------:R-:W-:Y:S01]  /*21e0*/  @!PT LDS RZ, [RZ] ;  /* 0x00000000fffff984 */ /* 0x000fe20000000800 */
[----:B------:R3:W-:Y:S06]  /*21f0*/  MEMBAR.ALL.CTA ;  /* 0x0000000000007992 */ /* 0x0007ec0000008000 */
[----:B---3--:R-:W3:Y:S01]  /*2200*/  FENCE.VIEW.ASYNC.S ;  /* 0x00000000000073c6 */ /* 0x008ee20000000000 */
[----:B--2---:R-:W-:-:S13]  /*2210*/  LOP3.LUT P0, RZ, R6, 0x1, RZ, 0xc0, !PT ;  /* 0x0000000106ff7812 */ /* 0x004fda000780c0ff */
[----:B---3--:R-:W-:Y:S01]  /*2220*/  VOTEU.ANY UP1, P0 ;  /* 0x0000000000ff7886 */ /* 0x008fe20000020100 */
[----:B------:R-:W-:-:S13]  /*2230*/  PLOP3.LUT P0, PT, PT, PT, UP1, 0x80, 0x8 ;  /* 0x000000000008781c */ /* 0x000fda0003f0f018 */
[----:B-1----:R-:W-:Y:S02]  /*2240*/  @P0 LOP3.LUT R0, R5, 0xffff, RZ, 0xc0, !PT ;  /* 0x0000ffff05000812 */ /* 0x002fe400078ec0ff */
[----:B------:R-:W-:Y:S02]  /*2250*/  @P0 MOV R2, R4 ;  /* 0x0000000400020202 */ /* 0x000fe40000000f00 */
[----:B------:R-:W-:Y:S01]  /*2260*/  @P0 R2UR UR7, R0 ;  /* 0x00000000000702ca */ /* 0x000fe200000e0000 */
[----:B------:R-:W-:Y:S01]  /*2270*/  VIADD R0, R3, 0x120 ;  /* 0x0000012003007836 */ /* 0x000fe20000000000 */
[----:B------:R-:W-:Y:S02]  /*2280*/  @P0 SHF.R.U32.HI R4, RZ, 0x10, R5 ;  /* 0x00000010ff040819 */ /* 0x000fe40000011605 */
[----:B------:R-:W-:Y:S02]  /*2290*/  @P0 R2UR UR8, R2 ;  /* 0x00000000020802ca */ /* 0x000fe400000e0000 */
[----:B------:R-:W-:-:S02]  /*22a0*/  PRMT R0, RZ, 0x654, R0 ;  /* 0x00000654ff007816 */ /* 0x000fc40000000000 */
[----:B------:R-:W-:Y:S02]  /*22b0*/  @P0 R2UR UR4, R4 ;  /* 0x00000000040402ca */ /* 0x000fe400000e0000 */
[----:B------:R1:W-:Y:S03]  /*22c0*/  SYNCS.ARRIVE.TRANS64.RED.A1T0 RZ, [R0+URZ], RZ ;  /* 0x000000ff00ff79a7 */ /* 0x0003e600081004ff */
[----:B------:R-:W-:-:S04]  /*22d0*/  @UP1 UMOV UR27, UR7 ;  /* 0x00000007001b1c82 */ /* 0x000fc80008000000 */
[----:B------:R-:W-:-:S04]  /*22e0*/  @UP1 UMOV UR37, UR8 ;  /* 0x0000000800251c82 */ /* 0x000fc80008000000 */
[----:B------:R-:W-:Y:S01]  /*22f0*/  @UP1 UMOV UR36, UR4 ;  /* 0x0000000400241c82 */ /* 0x000fe20008000000 */
[----:B------:R-:W-:Y:S05]  /*2300*/  BRA.U !UP0, `(.L_x_41) ;  /* 0x0000000108d47547 */ /* 0x000fea000b800000 */
[----:B------:R-:W2:Y:S01]  /*2310*/  LDCU.128 UR12, c[0x0][0xb10] ;  /* 0x00016200ff0c77ac */ /* 0x000ea20008000c00 */
[----:B------:R-:W3:Y:S01]  /*2320*/  LDCU UR26, c[0x0][0xb20] ;  /* 0x00016400ff1a77ac */ /* 0x000ee20008000800 */
[----:B------:R-:W4:Y:S01]  /*2330*/  LDCU UR20, c[0x0][0xb0c] ;  /* 0x00016180ff1477ac */ /* 0x000f220008000800 */
[----:B------:R-:W1:Y:S01]  /*2340*/  LDCU.64 UR10, c[0x0][0xb28] ;  /* 0x00016500ff0a77ac */ /* 0x000e620008000a00 */
[----:B------:R-:W-:Y:S02]  /*2350*/  UISETP.NE.AND UP3, UPT, UR42, 0x1, UPT ;  /* 0x000000012a00788c */ /* 0x000fe4000bf65270 */
[----:B--2---:R-:W-:Y:S02]  /*2360*/  UIMAD.WIDE.U32 UR16, UR38, UR15, URZ ;  /* 0x0000000f261072a5 */ /* 0x004fe4000f8e00ff */
[----:B------:R-:W-:Y:S02]  /*2370*/  UIMAD.WIDE.U32 UR8, UR39, UR12, URZ ;  /* 0x0000000c270872a5 */ /* 0x000fe4000f8e00ff */
[----:B------:R-:W-:-:S02]  /*2380*/  UISETP.NE.AND UP0, UPT, UR14, 0x1, UPT ;  /* 0x000000010e00788c */ /* 0x000fc4000bf05270 */
[----:B------:R-:W-:Y:S01]  /*2390*/  UIMAD.WIDE.U32 UR22, UR27, UR15, URZ ;  /* 0x0000000f1b1672a5 */ /* 0x000fe2000f8e00ff */
[----:B------:R-:W-:Y:S02]  /*23a0*/  UMOV UR16, UR17 ;  /* 0x0000001100107c82 */ /* 0x000fe40008000000 */
[----:B------:R-:W-:Y:S01]  /*23b0*/  UMOV UR8, UR9 ;  /* 0x0000000900087c82 */ /* 0x000fe20008000000 */
[----:B---3--:R-:W-:Y:S02]  /*23c0*/  USHF.R.U32.HI UR16, URZ, UR26, UR16 ;  /* 0x0000001aff107299 */ /* 0x008fe40008011610 */
[----:B----4-:R-:W-:Y:S02]  /*23d0*/  UISETP.NE.AND UP2, UPT, UR20, 0x1, UPT ;  /* 0x000000011400788c */ /* 0x010fe4000bf45270 */
[----:B------:R-:W-:Y:S02]  /*23e0*/  USHF.R.U32.HI UR8, URZ, UR13, UR8 ;  /* 0x0000000dff087299 */ /* 0x000fe40008011608 */
[----:B------:R-:W-:-:S02]  /*23f0*/  USEL UR7, UR38, UR16, !UP0 ;  /* 0x0000001026077287 */ /* 0x000fc4000c000000 */
[----:B------:R-:W-:Y:S02]  /*2400*/  USEL UR8, UR39, UR8, !UP2 ;  /* 0x0000000827087287 */ /* 0x000fe4000d000000 */
[----:B-1----:R-:W-:Y:S01]  /*2410*/  UIMAD.WIDE.U32 UR16, UR7, UR10, URZ ;  /* 0x0000000a071072a5 */ /* 0x002fe2000f8e00ff */
[----:B------:R-:W-:Y:S01]  /*2420*/  UMOV UR4, UR23 ;  /* 0x0000001700047c82 */ /* 0x000fe20008000000 */
[----:B------:R-:W-:Y:S02]  /*2430*/  UIMAD.WIDE.U32 UR18, UR37, UR12, URZ ;  /* 0x0000000c251272a5 */ /* 0x000fe4000f8e00ff */
[----:B------:R-:W-:-:S03]  /*2440*/  UIMAD.WIDE.U32 UR22, UR8, UR10, URZ ;  /* 0x0000000a081672a5 */ /* 0x000fc6000f8e00ff */
[----:B------:R-:W-:Y:S01]  /*2450*/  UMOV UR16, UR17 ;  /* 0x0000001100107c82 */ /* 0x000fe20008000000 */
[----:B------:R-:W-:Y:S02]  /*2460*/  USHF.R.U32.HI UR4, URZ, UR26, UR4 ;  /* 0x0000001aff047299 */ /* 0x000fe40008011604 */
[----:B------:R-:W-:Y:S01]  /*2470*/  @UP3 USHF.R.U32.HI UR7, URZ, UR11, UR16 ;  /* 0x0000000bff073299 */ /* 0x000fe20008011610 */
[----:B------:R-:W-:Y:S01]  /*2480*/  UMOV UR18, UR19 ;  /* 0x0000001300127c82 */ /* 0x000fe20008000000 */
[----:B------:R-:W-:Y:S01]  /*2490*/  UMOV UR22, UR23 ;  /* 0x0000001700167c82 */ /* 0x000fe20008000000 */
[----:B------:R-:W-:Y:S02]  /*24a0*/  USHF.R.U32.HI UR13, URZ, UR13, UR18 ;  /* 0x0000000dff0d7299 */ /* 0x000fe40008011612 */
[----:B------:R-:W-:Y:S02]  /*24b0*/  USEL UR4, UR27, UR4, !UP0 ;  /* 0x000000041b047287 */ /* 0x000fe4000c000000 */
[----:B------:R-:W-:-:S02]  /*24c0*/  @UP3 USHF.R.U32.HI UR8, URZ, UR11, UR22 ;  /* 0x0000000bff083299 */ /* 0x000fc40008011616 */
[----:B------:R-:W-:Y:S02]  /*24d0*/  UIMAD UR9, UR42, UR7, URZ ;  /* 0x000000072a0972a4 */ /* 0x000fe4000f8e02ff */
[----:B------:R-:W-:Y:S02]  /*24e0*/  USEL UR7, UR37, UR13, !UP2 ;  /* 0x0000000d25077287 */ /* 0x000fe4000d000000 */
[----:B------:R-:W-:Y:S02]  /*24f0*/  UIMAD UR12, UR42, UR8, URZ ;  /* 0x000000082a0c72a4 */ /* 0x000fe4000f8e02ff */
[----:B------:R-:W-:Y:S02]  /*2500*/  UISETP.GE.AND UP0, UPT, UR4, UR9, UPT ;  /* 0x000000090400728c */ /* 0x000fe4000bf06270 */
[----:B------:R-:W-:Y:S02]  /*2510*/  UIMAD.WIDE.U32 UR16, UR4, UR10, URZ ;  /* 0x0000000a041072a5 */ /* 0x000fe4000f8e00ff */
[----:B------:R-:W-:-:S02]  /*2520*/  UISETP.GE.OR UP0, UPT, UR7, UR12, UP0 ;  /* 0x0000000c0700728c */ /* 0x000fc40008706670 */
[----:B------:R-:W-:Y:S02]  /*2530*/  UIMAD.WIDE.U32 UR12, UR7, UR10, URZ ;  /* 0x0000000a070c72a5 */ /* 0x000fe4000f8e00ff */
[----:B------:R-:W-:Y:S01]  /*2540*/  UIADD3 UR15, UPT, UPT, -UR4, URZ, URZ ;  /* 0x000000ff040f7290 */ /* 0x000fe2000fffe1ff */
[----:B------:R-:W-:Y:S01]  /*2550*/  UMOV UR10, UR17 ;  /* 0x00000011000a7c82 */ /* 0x000fe20008000000 */
[----:B------:R-:W-:Y:S02]  /*2560*/  UIADD3 UR12, UPT, UPT, -UR7, URZ, URZ ;  /* 0x000000ff070c7290 */ /* 0x000fe4000fffe1ff */
[----:B------:R-:W-:-:S03]  /*2570*/  USHF.R.U32.HI UR10, URZ, UR11, UR10 ;  /* 0x0000000bff0a7299 */ /* 0x000fc6000801160a */
[----:B------:R-:W-:Y:S01]  /*2580*/  @!UP0 UMOV UR9, UR13 ;  /* 0x0000000d00098c82 */ /* 0x000fe20008000000 */
[----:B------:R-:W-:Y:S02]  /*2590*/  UIMAD UR15, UR14, UR15, UR27 ;  /* 0x0000000f0e0f72a4 */ /* 0x000fe4000f8e021b */
[----:B------:R-:W-:Y:S02]  /*25a0*/  USEL UR10, UR4, UR10, !UP3 ;  /* 0x0000000a040a7287 */ /* 0x000fe4000d800000 */
[----:B------:R-:W-:Y:S02]  /*25b0*/  @!UP0 USHF.R.U32.HI UR9, URZ, UR11, UR9 ;  /* 0x0000000bff098299 */ /* 0x000fe40008011609 */
[----:B------:R-:W-:Y:S02]  /*25c0*/  UIADD3 UR11, UPT, UPT, -UR10, URZ, URZ ;  /* 0x000000ff0a0b7290 */ /* 0x000fe4000fffe1ff */
[----:B------:R-:W-:Y:S02]  /*25d0*/  @!UP0 USEL UR9, UR7, UR9, !UP3 ;  /* 0x0000000907098287 */ /* 0x000fe4000d800000 */
[----:B------:R-:W-:-:S02]  /*25e0*/  UIMAD UR11, UR42, UR11, UR4 ;  /* 0x0000000b2a0b72a4 */ /* 0x000fc4000f8e0204 */
[----:B------:R-:W-:Y:S02]  /*25f0*/  @!UP0 UIADD3 UR10, UPT, UPT, UR10, -UR9, URZ ;  /* 0x800000090a0a8290 */ /* 0x000fe4000fffe0ff */
[----:B------:R-:W-:Y:S02]  /*2600*/  @!UP0 UIMAD UR9, UR11, UR8, UR9 ;  /* 0x000000080b0982a4 */ /* 0x000fe4000f8e0209 */
[----:B------:R-:W-:Y:S02]  /*2610*/  @!UP0 UIMAD UR4, UR42, UR10, UR7 ;  /* 0x0000000a2a0482a4 */ /* 0x000fe4000f8e0207 */
[----:B------:R-:W-:Y:S02]  /*2620*/  UIMAD UR8, UR20, UR12, UR37 ;  /* 0x0000000c140872a4 */ /* 0x000fe4000f8e0225 */
[----:B------:R-:W-:Y:S01]  /*2630*/  UIMAD UR27, UR4, UR14, UR15 ;  /* 0x0000000e041b72a4 */ /* 0x000fe2000f8e020f */
[----:B------:R-:W-:Y:S02]  /*2640*/  @!UP0 UMOV UR7, UR9 ;  /* 0x0000000900078c82 */ /* 0x000fe40008000000 */
[----:B------:R-:W-:-:S12]  /*2650*/  UIMAD UR37, UR7, UR20, UR8 ;  /* 0x00000014072572a4 */ /* 0x000fd8000f8e0208 */
.L_x_41:
[----:B------:R-:W2:Y:S02]  /*2660*/  LDCU UR4, c[0x0][0xb30] ;  /* 0x00016600ff0477ac */ /* 0x000ea40008000800 */
[----:B--2---:R-:W-:-:S09]  /*2670*/  UISETP.NE.AND UP0, UPT, UR4, 0x1, UPT ;  /* 0x000000010400788c */ /* 0x004fd2000bf05270 */
[----:B------:R-:W-:Y:S05]  /*2680*/  BRA.U UP0, `(.L_x_42) ;  /* 0x0000000100447547 */ /* 0x000fea000b800000 */
[----:B------:R-:W2:Y:S01]  /*2690*/  LDCU.128 UR12, c[0x0][0xb10] ;  /* 0x00016200ff0c77ac */ /* 0x000ea20008000c00 */
[----:B------:R-:W3:Y:S01]  /*26a0*/  LDCU UR16, c[0x0][0xb0c] ;  /* 0x00016180ff1077ac */ /* 0x000ee20008000800 */
[----:B------:R-:W4:Y:S01]  /*26b0*/  LDCU UR17, c[0x0][0xb20] ;  /* 0x00016400ff1177ac */ /* 0x000f220008000800 */
[----:B--2---:R-:W-:Y:S02]  /*26c0*/  UIMAD.WIDE.U32 UR10, UR37, UR12, URZ ;  /* 0x0000000c250a72a5 */ /* 0x004fe4000f8e00ff */
[----:B------:R-:W-:Y:S02]  /*26d0*/  UIMAD.WIDE.U32 UR8, UR27, UR15, URZ ;  /* 0x0000000f1b0872a5 */ /* 0x000fe4000f8e00ff */
[----:B---3--:R-:W-:Y:S02]  /*26e0*/  UISETP.NE.AND UP2, UPT, UR16, 0x1, UPT ;  /* 0x000000011000788c */ /* 0x008fe4000bf45270 */
[----:B------:R-:W-:Y:S01]  /*26f0*/  UISETP.NE.AND UP0, UPT, UR14, 0x1, UPT ;  /* 0x000000010e00788c */ /* 0x000fe2000bf05270 */
[----:B------:R-:W-:-:S02]  /*2700*/  UMOV UR7, UR11 ;  /* 0x0000000b00077c82 */ /* 0x000fc40008000000 */
[----:B------:R-:W-:Y:S01]  /*2710*/  UMOV UR4, UR9 ;  /* 0x0000000900047c82 */ /* 0x000fe20008000000 */
[----:B------:R-:W-:Y:S02]  /*2720*/  USHF.R.U32.HI UR7, URZ, UR13, UR7 ;  /* 0x0000000dff077299 */ /* 0x000fe40008011607 */
[----:B----4-:R-:W-:Y:S02]  /*2730*/  USHF.R.U32.HI UR4, URZ, UR17, UR4 ;  /* 0x00000011ff047299 */ /* 0x010fe40008011604 */
[----:B------:R-:W-:Y:S02]  /*2740*/  USEL UR7, UR37, UR7, !UP2 ;  /* 0x0000000725077287 */ /* 0x000fe4000d000000 */
[----:B------:R-:W-:-:S04]  /*2750*/  USEL UR4, UR27, UR4, !UP0 ;  /* 0x000000041b047287 */ /* 0x000fc8000c000000 */
[----:B------:R-:W-:Y:S02]  /*2760*/  UIADD3 UR8, UPT, UPT, UR7, -UR4, URZ ;  /* 0x8000000407087290 */ /* 0x000fe4000fffe0ff */
[----:B------:R-:W-:Y:S02]  /*2770*/  UIADD3 UR4, UPT, UPT, -UR7, UR4, URZ ;  /* 0x0000000407047290 */ /* 0x000fe4000fffe1ff */
[----:B------:R-:W-:Y:S02]  /*2780*/  UIMAD UR27, UR8, UR14, UR27 ;  /* 0x0000000e081b72a4 */ /* 0x000fe4000f8e021b */
[----:B------:R-:W-:-:S12]  /*2790*/  UIMAD UR37, UR4, UR16, UR37 ;  /* 0x00000010042572a4 */ /* 0x000fd8000f8e0225 */
.L_x_42:
[----:B------:R-:W-:Y:S01]  /*27a0*/  VIADD R11, R11, 0x1 ;  /* 0x000000010b0b7836 */ /* 0x000fe20000000000 */
[----:B------:R-:W-:Y:S02]  /*27b0*/  R2UR UR7, R48 ;  /* 0x00000000300772ca */ /* 0x000fe400000e0000 */
[----:B------:R-:W-:Y:S02]  /*27c0*/  R2UR UR4, R47 ;  /* 0x000000002f0472ca */ /* 0x000fe400000e0000 */
[C---:B------:R-:W-:Y:S02]  /*27d0*/  ISETP.NE.AND P0, PT, R11.reuse, 0x2, PT ;  /* 0x000000020b00780c */ /* 0x040fe40003f05270 */
[----:B------:R-:W-:Y:S02]  /*27e0*/  PLOP3.LUT P1, PT, PT, PT, PT, 0x80, 0x8 ;  /* 0x000000000008781c */ /* 0x000fe40003f2f070 */
[----:B-1----:R-:W-:Y:S02]  /*27f0*/  SEL R0, RZ, 0x1, P0 ;  /* 0x00000001ff007807 */ /* 0x002fe40000000000 */
[----:B------:R-:W-:-:S02]  /*2800*/  SEL R11, R11, RZ, P0 ;  /* 0x000000ff0b0b7207 */ /* 0x000fc40000000000 */
[----:B------:R-:W-:Y:S01]  /*2810*/  LOP3.LUT R10, R10, R0, RZ, 0x3c, !PT ;  /* 0x000000000a0a7212 */ /* 0x000fe200078e3cff */
[----:B------:R-:W-:Y:S02]  /*2820*/  UIADD3 UR26, UPT, UPT, UR37, UR7, URZ ;  /* 0x00000007251a7290 */ /* 0x000fe4000fffe0ff */
[----:B------:R-:W-:Y:S01]  /*2830*/  UIADD3 UR30, UPT, UPT, UR27, UR4, URZ ;  /* 0x000000041b1e7290 */ /* 0x000fe2000fffe0ff */
[----:B------:R-:W-:Y:S11]  /*2840*/  BRA.U UP1, `(.L_x_43) ;  /* 0xfffffff101347547 */ /* 0x000ff6000b83ffff */
[----:B------:R-:W-:Y:S01]  /*2850*/  UIADD3 UR7, UPT, UPT, UR6, 0x68, URZ ;  /* 0x0000006806077890 */ /* 0x000fe2000fffe0ff */
[----:B------:R-:W-:-:S03]  /*2860*/  SHF.L.U32 R2, R12, 0x1f, RZ ;  /* 0x0000001f0c027819 */ /* 0x000fc600000006ff */
[----:B------:R-:W-:-:S09]  /*2870*/  ULEA UR4, UR5, UR7, 0x3 ;  /* 0x0000000705047291 */ /* 0x000fd2000f8e18ff */
[----:B------:R-:W1:Y:S02]  /*2880*/  SYNCS.PHASECHK.TRANS64.TRYWAIT P0, [UR4], R2 ;  /* 0x00000002ff0075a7 */ /* 0x000e640008001104 */
[----:B-1----:R-:W-:Y:S05]  /*2890*/  @!P0 BRA `(.L_x_44) ;  /* 0x0000005400388947 */ /* 0x002fea0003800000 */
.L_x_137:
[----:B------:R-:W-:-:S04]  /*28a0*/  UIADD3 UR4, UPT, UPT, UR5, 0x1, URZ ;  /* 0x0000000105047890 */ /* 0x000fc8000fffe0ff */
[----:B------:R-:W-:-:S04]  /*28b0*/  UISETP.NE.AND UP0, UPT, UR4, 0xd, UPT ;  /* 0x0000000d0400788c */ /* 0x000fc8000bf05270 */
[----:B------:R-:W-:Y:S02]  /*28c0*/  USEL UR6, URZ, 0x1, UP0 ;  /* 0x00000001ff067887 */ /* 0x000fe40008000000 */
[----:B------:R-:W-:-:S04]  /*28d0*/  USEL UR4, UR4, URZ, UP0 ;  /* 0x000000ff04047287 */ /* 0x000fc80008000000 */
[----:B------:R-:W-:Y:S01]  /*28e0*/  ULEA UR5, UR4, UR7, 0x3 ;  /* 0x0000000704057291 */ /* 0x000fe2000f8e18ff */
[----:B-1----:R-:W-:-:S04]  /*28f0*/  LOP3.LUT R2, R12, UR6, RZ, 0x3c, !PT ;  /* 0x000000060c027c12 */ /* 0x002fc8000f8e3cff */
[----:B------:R-:W-:-:S04]  /*2900*/  SHF.L.U32 R3, R2, 0x1f, RZ ;  /* 0x0000001f02037819 */ /* 0x000fc800000006ff */
[----:B------:R-:W1:Y:S02]  /*2910*/  SYNCS.PHASECHK.TRANS64.TRYWAIT P0, [UR5], R3 ;  /* 0x00000003ff0075a7 */ /* 0x000e640008001105 */
[----:B-1----:R-:W-:Y:S05]  /*2920*/  @!P0 BRA `(.L_x_45) ;  /* 0x00000054002c8947 */ /* 0x002fea0003800000 */
.L_x_139:
[----:B------:R-:W-:-:S04]  /*2930*/  UIADD3 UR4, UPT, UPT, UR4, 0x1, URZ ;  /* 0x0000000104047890 */ /* 0x000fc8000fffe0ff */
[----:B------:R-:W-:-:S04]  /*2940*/  UISETP.NE.AND UP0, UPT, UR4, 0xd, UPT ;  /* 0x0000000d0400788c */ /* 0x000fc8000bf05270 */
[----:B------:R-:W-:Y:S02]  /*2950*/  USEL UR6, URZ, 0x1, UP0 ;  /* 0x00000001ff067887 */ /* 0x000fe40008000000 */
[----:B------:R-:W-:-:S04]  /*2960*/  USEL UR4, UR4, URZ, UP0 ;  /* 0x000000ff04047287 */ /* 0x000fc80008000000 */
[----:B------:R-:W-:Y:S01]  /*2970*/  ULEA UR5, UR4, UR7, 0x3 ;  /* 0x0000000704057291 */ /* 0x000fe2000f8e18ff */
[----:B------:R-:W-:-:S04]  /*2980*/  LOP3.LUT R2, R2, UR6, RZ, 0x3c, !PT ;  /* 0x0000000602027c12 */ /* 0x000fc8000f8e3cff */
[----:B-1----:R-:W-:-:S04]  /*2990*/  SHF.L.U32 R3, R2, 0x1f, RZ ;  /* 0x0000001f02037819 */ /* 0x002fc800000006ff */
[----:B------:R-:W1:Y:S02]  /*29a0*/  SYNCS.PHASECHK.TRANS64.TRYWAIT P0, [UR5], R3 ;  /* 0x00000003ff0075a7 */ /* 0x000e640008001105 */
[----:B-1----:R-:W-:Y:S05]  /*29b0*/  @!P0 BRA `(.L_x_46) ;  /* 0x0000005400208947 */ /* 0x002fea0003800000 */
.L_x_141:
        /* <DEDUP_REMOVED lines=9> */
.L_x_143:
        /* <DEDUP_REMOVED lines=9> */
.L_x_145:
        /* <DEDUP_REMOVED lines=9> */
.L_x_147:
        /* <DEDUP_REMOVED lines=9> */
.L_x_149:
        /* <DEDUP_REMOVED lines=9> */
.L_x_151:
        /* <DEDUP_REMOVED lines=9> */
.L_x_153:
        /* <DEDUP_REMOVED lines=9> */
.L_x_155:
        /* <DEDUP_REMOVED lines=9> */
.L_x_157:
        /* <DEDUP_REMOVED lines=9> */
.L_x_159:
[----:B------:R-:W-:-:S04]  /*2ed0*/  UIADD3 UR4, UPT, UPT, UR4, 0x1, URZ ;  /* 0x0000000104047890 */ /* 0x000fc8000fffe0ff */
[----:B------:R-:W-:-:S04]  /*2ee0*/  UISETP.NE.AND UP0, UPT, UR4, 0xd, UPT ;  /* 0x0000000d0400788c */ /* 0x000fc8000bf05270 */
[----:B------:R-:W-:Y:S02]  /*2ef0*/  USEL UR5, URZ, 0x1, UP0 ;  /* 0x00000001ff057887 */ /* 0x000fe40008000000 */
[----:B------:R-:W-:-:S04]  /*2f00*/  USEL UR4, UR4, URZ, UP0 ;  /* 0x000000ff04047287 */ /* 0x000fc80008000000 */
[----:B------:R-:W-:Y:S01]  /*2f10*/  ULEA UR4, UR4, UR7, 0x3 ;  /* 0x0000000704047291 */ /* 0x000fe2000f8e18ff */
[----:B------:R-:W-:-:S04]  /*2f20*/  LOP3.LUT R2, R2, UR5, RZ, 0x3c, !PT ;  /* 0x0000000502027c12 */ /* 0x000fc8000f8e3cff */
[----:B------:R-:W-:Y:S01]  /*2f30*/  SHF.L.U32 R2, R2, 0x1f, RZ ;  /* 0x0000001f02027819 */ /* 0x000fe200000006ff */
[----:B-1----:R-:W-:-:S07]  /*2f40*/  IMAD.U32 R0, RZ, RZ, UR4 ;  /* 0x00000004ff007e24 */ /* 0x002fce000f8e00ff */
.L_x_56:
[----:B-1----:R1:W2:Y:S02]  /*2f50*/  SYNCS.PHASECHK.TRANS64.TRYWAIT P0, [R0+URZ], R2 ;  /* 0x00000002000075a7 */ /* 0x0022a400080011ff */
[----:B--2---:R-:W-:Y:S05]  /*2f60*/  @!P0 NANOSLEEP.SYNCS 0x989680 ;  /* 0x009896800000895d */ /* 0x004fea0003900000 */
[----:B------:R-:W2:Y:S02]  /*2f70*/  @!P0 SYNCS.PHASECHK.TRANS64 P0, [R0+URZ], R2 ;  /* 0x00000002000085a7 */ /* 0x000ea400080010ff */
[----:B--2---:R-:W-:Y:S05]  /*2f80*/  @P0 EXIT ;  /* 0x000000000000094d */ /* 0x004fea0003800000 */
[----:B------:R-:W-:Y:S05]  /*2f90*/  BRA `(.L_x_56) ;  /* 0xfffffffc00ec7947 */ /* 0x000fea000383ffff */
.L_x_23:
[----:B------:R-:W-:-:S04]  /*2fa0*/  UISETP.NE.AND UP0, UPT, UR54, URZ, UPT ;  /* 0x000000ff3600728c */ /* 0x000fc8000bf05270 */
[----:B------:R-:W-:-:S09]  /*2fb0*/  UISETP.NE.OR UP0, UPT, UR18, 0x1, UP0 ;  /* 0x000000011200788c */ /* 0x000fd20008705670 */
[----:B------:R-:W-:Y:S05]  /*2fc0*/  BRA.U UP0, `(.L_x_57) ;  /* 0x0000000500487547 */ /* 0x000fea000b800000 */
[----:B------:R-:W-:Y:S01]  /*2fd0*/  ISETP.GE.U32.AND P2, PT, R0, 0x2, PT ;  /* 0x000000020000780c */ /* 0x000fe20003f46070 */
[----:B------:R-:W-:Y:S01]  /*2fe0*/  IMAD.MOV.U32 R12, RZ, RZ, 0x1 ;  /* 0x00000001ff0c7424 */ /* 0x000fe200078e00ff */
[----:B------:R-:W-:Y:S02]  /*2ff0*/  CS2R R10, SRZ ;  /* 0x00000000000a7805 */ /* 0x000fe4000001ff00 */
[----:B------:R-:W-:Y:S01]  /*3000*/  CS2R R8, SRZ ;  /* 0x0000000000087805 */ /* 0x000fe2000001ff00 */
[----:B------:R-:W-:Y:S01]  /*3010*/  UMOV UR6, 0x400 ;  /* 0x0000040000067882 */ /* 0x000fe20000000000 */
[----:B------:R-:W-:Y:S01]  /*3020*/  UMOV UR5, URZ ;  /* 0x000000ff00057c82 */ /* 0x000fe20008000000 */
[----:B------:R-:W-:-:S12]  /*3030*/  ULEA UR6, UR54, UR6, 0x18 ;  /* 0x0000000636067291 */ /* 0x000fd8000f8ec0ff */
.L_x_61:
[----:B------:R-:W-:Y:S02]  /*3040*/  LEA R2, R8, UR6, 0x3 ;  /* 0x0000000608027c11 */ /* 0x000fe4000f8e18ff */
[----:B------:R-:W-:-:S03]  /*3050*/  SHF.L.U32 R4, R9, 0x1f, RZ ;  /* 0x0000001f09047819 */ /* 0x000fc600000006ff */
[----:B------:R-:W-:Y:S01]  /*3060*/  VIADD R5, R2, 0x180 ;  /* 0x0000018002057836 */ /* 0x000fe20000000000 */
[----:B------:R-:W2:Y:S02]  /*3070*/  SYNCS.PHASECHK.TRANS64.TRYWAIT P0, [R2+URZ+0x170], R4 ;  /* 0x00017004020075a7 */ /* 0x000ea400080011ff */
[----:B--2---:R-:W-:Y:S05]  /*3080*/  @!P0 BRA `(.L_x_58) ;  /* 0x00000050005c8947 */ /* 0x004fea0003800000 */
.L_x_160:
[----:B------:R-:W-:Y:S01]  /*3090*/  ULEA UR4, UR5, UR6, 0x3 ;  /* 0x0000000605047291 */ /* 0x000fe2000f8e18ff */
[----:B--2---:R-:W-:Y:S01]  /*30a0*/  PRMT R2, RZ, 0x654, R5 ;  /* 0x00000654ff027816 */ /* 0x004fe20000000005 */
[----:B------:R-:W-:Y:S01]  /*30b0*/  @!P2 IMAD.MOV.U32 R4, RZ, RZ, 0x10 ;  /* 0x00000010ff04a424 */ /* 0x000fe200078e00ff */
[----:B------:R-:W-:Y:S01]  /*30c0*/  SHF.L.U32 R5, R12, 0x1f, RZ ;  /* 0x0000001f0c057819 */ /* 0x000fe200000006ff */
[----:B------:R-:W-:Y:S01]  /*30d0*/  UIADD3 UR7, UPT, UPT, UR4, 0x110, URZ ;  /* 0x0000011004077890 */ /* 0x000fe2000fffe0ff */
[----:B------:R2:W-:Y:S05]  /*30e0*/  SYNCS.ARRIVE.TRANS64.RED.A1T0 RZ, [R2+URZ], RZ ;  /* 0x000000ff02ff79a7 */ /* 0x0005ea00081004ff */
[----:B------:R-:W-:Y:S01]  /*30f0*/  IMAD.U32 R6, RZ, RZ, UR7 ;  /* 0x00000007ff067e24 */ /* 0x000fe2000f8e00ff */
[----:B------:R-:W3:Y:S04]  /*3100*/  SYNCS.PHASECHK.TRANS64.TRYWAIT P0, [UR4+0x120], R5 ;  /* 0x00012005ff0075a7 */ /* 0x000ee80008001104 */
[----:B------:R-:W-:Y:S01]  /*3110*/  PRMT R6, R0, 0x654, R6 ;  /* 0x0000065400067816 */ /* 0x000fe20000000006 */
[----:B--23--:R-:W-:Y:S06]  /*3120*/  @!P0 BRA `(.L_x_59) ;  /* 0x0000005000488947 */ /* 0x00cfec0003800000 */
.L_x_162:
[----:B------:R-:W-:Y:S01]  /*3130*/  ULEA UR8, UR5, UR6, 0x4 ;  /* 0x0000000605087291 */ /* 0x000fe2000f8e20ff */
[----:B------:R-:W-:Y:S01]  /*3140*/  SEL R3, R6, R3, !P2 ;  /* 0x0000000306037207 */ /* 0x000fe20005000000 */
[----:B------:R-:W-:Y:S01]  /*3150*/  UIADD3 UR9, UPT, UPT, UR4, 0x110, URZ ;  /* 0x0000011004097890 */ /* 0x000fe2000fffe0ff */
[----:B--2---:R-:W-:Y:S01]  /*3160*/  LEA R2, R11, UR6, 0x3 ;  /* 0x000000060b027c11 */ /* 0x004fe2000f8e18ff */
[----:B------:R-:W-:Y:S01]  /*3170*/  UIADD3 UR8, UPT, UPT, UR8, 0x1a0, URZ ;  /* 0x000001a008087890 */ /* 0x000fe2000fffe0ff */
[----:B------:R2:W-:Y:S01]  /*3180*/  @!P2 SYNCS.ARRIVE.TRANS64.RED RZ, [R3+URZ], R4 ;  /* 0x0000000403ffa9a7 */ /* 0x0005e200080004ff */
[----:B------:R-:W-:Y:S01]  /*3190*/  UIADD3 UR4, UPT, UPT, UR5, 0x1, URZ ;  /* 0x0000000105047890 */ /* 0x000fe2000fffe0ff */
[----:B------:R-:W-:-:S03]  /*31a0*/  VIADD R8, R8, 0x1 ;  /* 0x0000000108087836 */ /* 0x000fc60000000000 */
[----:B------:R-:W-:Y:S02]  /*31b0*/  UISETP.NE.AND UP0, UPT, UR4, 0x2, UPT ;  /* 0x000000020400788c */ /* 0x000fe4000bf05270 */
[----:B------:R-:W-:Y:S01]  /*31c0*/  ISETP.NE.AND P0, PT, R8, 0x2, PT ;  /* 0x000000020800780c */ /* 0x000fe20003f05270 */
[----:B------:R-:W-:Y:S06]  /*31d0*/  UGETNEXTWORKID.BROADCAST [UR8], [UR9] ;  /* 0x00000000080073ca */ /* 0x000fec0008000100 */
[----:B------:R-:W-:Y:S02]  /*31e0*/  USEL UR7, URZ, 0x1, UP0 ;  /* 0x00000001ff077887 */ /* 0x000fe40008000000 */
[----:B------:R-:W-:-:S04]  /*31f0*/  USEL UR5, UR4, URZ, UP0 ;  /* 0x000000ff04057287 */ /* 0x000fc80008000000 */
[----:B------:R-:W-:Y:S02]  /*3200*/  LOP3.LUT R12, R12, UR7, RZ, 0x3c, !PT ;  /* 0x000000070c0c7c12 */ /* 0x000fe4000f8e3cff */
[----:B--2---:R-:W-:-:S04]  /*3210*/  SHF.L.U32 R4, R10, 0x1f, RZ ;  /* 0x0000001f0a047819 */ /* 0x004fc800000006ff */
[----:B------:R-:W2:Y:S02]  /*3220*/  SYNCS.PHASECHK.TRANS64.TRYWAIT P1, [R2+URZ+0x110], R4 ;  /* 0x00011004020075a7 */ /* 0x000ea400080211ff */
[----:B--2---:R-:W-:Y:S05]  /*3230*/  @!P1 BRA `(.L_x_60) ;  /* 0x00000050001c9947 */ /* 0x004fea0003800000 */
.L_x_163:
[C---:B--2---:R-:W-:Y:S01]  /*3240*/  LEA R4, R11.reuse, UR6, 0x4 ;  /* 0x000000060b047c11 */ /* 0x044fe2000f8e20ff */
[----:B------:R-:W-:Y:S01]  /*3250*/  VIADD R2, R2, 0x120 ;  /* 0x0000012002027836 */ /* 0x000fe20000000000 */
[----:B------:R-:W-:Y:S01]  /*3260*/  SEL R8, R8, RZ, P0 ;  /* 0x000000ff08087207 */ /* 0x000fe20000000000 */
[----:B------:R-:W-:-:S03]  /*3270*/  VIADD R11, R11, 0x1 ;  /* 0x000000010b0b7836 */ /* 0x000fc60000000000 */
[----:B------:R-:W2:Y:S01]  /*3280*/  LDS.128 R4, [R4+0x1a0] ;  /* 0x0001a00004047984 */ /* 0x000ea20000000c00 */
[----:B------:R-:W-:Y:S02]  /*3290*/  PRMT R2, RZ, 0x654, R2 ;  /* 0x00000654ff027816 */ /* 0x000fe40000000002 */
[C---:B------:R-:W-:Y:S01]  /*32a0*/  ISETP.NE.AND P1, PT, R11.reuse, 0x2, PT ;  /* 0x000000020b00780c */ /* 0x040fe20003f25270 */
[----:B------:R-:W-:Y:S01]  /*32b0*/  @!PT LDS RZ, [RZ] ;  /* 0x00000000fffff984 */ /* 0x000fe20000000800 */
[----:B------:R-:W-:Y:S01]  /*32c0*/  @!PT LDS RZ, [RZ] ;  /* 0x00000000fffff984 */ /* 0x000fe20000000800 */
[----:B------:R-:W-:Y:S01]  /*32d0*/  @!PT LDS RZ, [RZ] ;  /* 0x00000000fffff984 */ /* 0x000fe20000000800 */
[----:B------:R-:W-:Y:S01]  /*32e0*/  @!PT LDS RZ, [RZ] ;  /* 0x00000000fffff984 */ /* 0x000fe20000000800 */
[----:B------:R3:W-:Y:S06]  /*32f0*/  MEMBAR.ALL.CTA ;  /* 0x0000000000007992 */ /* 0x0007ec0000008000 */
[----:B---3--:R-:W3:Y:S01]  /*3300*/  FENCE.VIEW.ASYNC.S ;  /* 0x00000000000073c6 */ /* 0x008ee20000000000 */
[----:B------:R-:W-:Y:S01]  /*3310*/  SEL R11, R11, RZ, P1 ;  /* 0x000000ff0b0b7207 */ /* 0x000fe20000800000 */
[----:B---3--:R3:W-:Y:S01]  /*3320*/  SYNCS.ARRIVE.TRANS64.RED.A1T0 RZ, [R2+URZ], RZ ;  /* 0x000000ff02ff79a7 */ /* 0x0087e200081004ff */
[----:B--2---:R-:W-:-:S02]  /*3330*/  LOP3.LUT P3, RZ, R6, 0x1, RZ, 0xc0, !PT ;  /* 0x0000000106ff7812 */ /* 0x004fc4000786c0ff */
[----:B------:R-:W-:-:S04]  /*3340*/  SEL R4, RZ, 0x1, P1 ;  /* 0x00000001ff047807 */ /* 0x000fc80000800000 */
[----:B------:R-:W-:Y:S02]  /*3350*/  LOP3.LUT R10, R10, R4, RZ, 0x3c, !PT ;  /* 0x000000040a0a7212 */ /* 0x000fe400078e3cff */
[----:B---3--:R-:W-:-:S04]  /*3360*/  SEL R2, RZ, 0x1, P0 ;  /* 0x00000001ff027807 */ /* 0x008fc80000000000 */
[----:B------:R-:W-:Y:S01]  /*3370*/  LOP3.LUT R9, R9, R2, RZ, 0x3c, !PT ;  /* 0x0000000209097212 */ /* 0x000fe200078e3cff */
[----:B------:R-:W-:Y:S06]  /*3380*/  @P3 BRA `(.L_x_61) ;  /* 0xfffffffc002c3947 */ /* 0x000fec000383ffff */
[----:B------:R-:W-:Y:S01]  /*3390*/  ULEA UR4, UR5, UR6, 0x3 ;  /* 0x0000000605047291 */ /* 0x000fe2000f8e18ff */
[----:B------:R-:W-:-:S08]  /*33a0*/  SHF.L.U32 R2, R12, 0x1f, RZ ;  /* 0x0000001f0c027819 */ /* 0x000fd000000006ff */
[----:B------:R-:W2:Y:S02]  /*33b0*/  SYNCS.PHASECHK.TRANS64 P0, [UR4+0x120], R2 ;  /* 0x00012002ff0075a7 */ /* 0x000ea40008001004 */
[----:B--2---:R-:W-:Y:S05]  /*33c0*/  @P0 BRA `(.L_x_62) ;  /* 0x0000000000080947 */ /* 0x004fea0003800000 */
[----:B------:R-:W2:Y:S02]  /*33d0*/  SYNCS.PHASECHK.TRANS64.TRYWAIT P0, [UR4+0x120], R2 ;  /* 0x00012002ff0075a7 */ /* 0x000ea40008001104 */
[----:B--2---:R-:W-:Y:S05]  /*33e0*/  @!P0 BRA `(.L_x_63) ;  /* 0x0000004c00c48947 */ /* 0x004fea0003800000 */
.L_x_62:
[----:B------:R-:W-:-:S04]  /*33f0*/  UIADD3 UR7, UPT, UPT, UR5, 0x1, URZ ;  /* 0x0000000105077890 */ /* 0x000fc8000fffe0ff */
[----:B------:R-:W-:-:S04]  /*3400*/  UISETP.NE.AND UP0, UPT, UR7, 0x2, UPT ;  /* 0x000000020700788c */ /* 0x000fc8000bf05270 */
[----:B------:R-:W-:Y:S02]  /*3410*/  USEL UR8, URZ, 0x1, UP0 ;  /* 0x00000001ff087887 */ /* 0x000fe40008000000 */
[----:B------:R-:W-:-:S04]  /*3420*/  USEL UR7, UR7, URZ, UP0 ;  /* 0x000000ff07077287 */ /* 0x000fc80008000000 */
[----:B------:R-:W-:Y:S01]  /*3430*/  ULEA UR7, UR7, UR6, 0x3 ;  /* 0x0000000607077291 */ /* 0x000fe2000f8e18ff */
[----:B--2---:R-:W-:-:S04]  /*3440*/  LOP3.LUT R2, R12, UR8, RZ, 0x3c, !PT ;  /* 0x000000080c027c12 */ /* 0x004fc8000f8e3cff */
[----:B------:R-:W-:-:S04]  /*3450*/  SHF.L.U32 R0, R2, 0x1f, RZ ;  /* 0x0000001f02007819 */ /* 0x000fc800000006ff */
[----:B------:R-:W2:Y:S02]  /*3460*/  SYNCS.PHASECHK.TRANS64 P0, [UR7+0x120], R0 ;  /* 0x00012000ff0075a7 */ /* 0x000ea40008001007 */
[----:B-12---:R-:W-:Y:S05]  /*3470*/  @P0 EXIT ;  /* 0x000000000000094d */ /* 0x006fea0003800000 */
[----:B------:R-:W-:Y:S02]  /*3480*/  SHF.L.U32 R2, R2, 0x1f, RZ ;  /* 0x0000001f02027819 */ /* 0x000fe400000006ff */
[----:B------:R-:W-:-:S07]  /*3490*/  MOV R0, UR7 ;  /* 0x0000000700007c02 */ /* 0x000fce0008000f00 */
.L_x_64:
[----:B-1----:R1:W2:Y:S02]  /*34a0*/  SYNCS.PHASECHK.TRANS64.TRYWAIT P0, [R0+URZ+0x120], R2 ;  /* 0x00012002000075a7 */ /* 0x0022a400080011ff */
[----:B--2---:R-:W-:Y:S05]  /*34b0*/  @!P0 NANOSLEEP.SYNCS 0x989680 ;  /* 0x009896800000895d */ /* 0x004fea0003900000 */
[----:B------:R-:W2:Y:S02]  /*34c0*/  @!P0 SYNCS.PHASECHK.TRANS64 P0, [R0+URZ+0x120], R2 ;  /* 0x00012002000085a7 */ /* 0x000ea400080010ff */
[----:B--2---:R-:W-:Y:S05]  /*34d0*/  @P0 EXIT ;  /* 0x000000000000094d */ /* 0x004fea0003800000 */
[----:B------:R-:W-:Y:S05]  /*34e0*/  BRA `(.L_x_64) ;  /* 0xfffffffc00ec7947 */ /* 0x000fea000383ffff */
.L_x_57:
[----:B------:R-:W-:Y:S05]  /*34f0*/  BRA.U UP5, `(.L_x_65) ;  /* 0x0000000d05d47547 */ /* 0x000fea000b800000 */
[----:B------:R-:W-:Y:S01]  /*3500*/  UMOV UR4, 0x40 ;  /* 0x0000004000047882 */ /* 0x000fe20000000000 */
[----:B------:R-:W-:Y:S01]  /*3510*/  NOP ;  /* 0x0000000000007918 */ /* 0x000fe20000000000 */
[----:B------:R-:W-:Y:S01]  /*3520*/  ULEA UR5, UR54, UR4, 0x18 ;  /* 0x0000000436057291 */ /* 0x000fe2000f8ec0ff */
[----:B------:R-:W-:Y:S02]  /*3530*/  UMOV UR6, 0x400 ;  /* 0x0000040000067882 */ /* 0x000fe40000000000 */
[----:B------:R-:W-:-:S06]  /*3540*/  ULEA UR6, UR54, UR6, 0x18 ;  /* 0x0000000636067291 */ /* 0x000fcc000f8ec0ff */
[----:B------:R-:W2:Y:S02]  /*3550*/  LDS.U8 R0, [UR5+0x1c] ;  /* 0x00001c05ff007984 */ /* 0x000ea40008000000 */
[----:B--2---:R-:W-:-:S13]  /*3560*/  ISETP.NE.AND P0, PT, R0, RZ, PT ;  /* 0x000000ff0000720c */ /* 0x004fda0003f05270 */
[----:B------:R-:W-:Y:S05]  /*3570*/  @P0 BRA `(.L_x_66) ;  /* 0x0000000000580947 */ /* 0x000fea0003800000 */
[----:B------:R-:W-:-:S13]  /*3580*/  ELECT P0, URZ, PT ;  /* 0x0000000000ff782f */ /* 0x000fda0003800000 */
[----:B------:R-:W-:Y:S05]  /*3590*/  @!P0 BRA `(.L_x_67) ;  /* 0x0000000000608947 */ /* 0x000fea0003800000 */
[----:B------:R-:W-:Y:S01]  /*35a0*/  UMOV UR4, 0x10 ;  /* 0x0000001000047882 */ /* 0x000fe20000000000 */
[----:B------:R-:W-:Y:S01]  /*35b0*/  HFMA2 R0, -RZ, RZ, 0, 5.9604644775390625e-08 ;  /* 0x00000001ff007431 */ /* 0x000fe200000001ff */
[----:B------:R-:W-:-:S03]  /*35c0*/  MOV R3, 0xffff ;  /* 0x0000ffff00037802 */ /* 0x000fc60000000f00 */
[----:B------:R-:W-:Y:S04]  /*35d0*/  DEPBAR.LE SB2, 0x36 ;  /* 0x0000ad800000791a */ /* 0x000fe80000000000 */
[----:B------:R-:W2:Y:S02]  /*35e0*/  UTCATOMSWS.FIND_AND_SET.ALIGN UP0, UR4, UR4 ;  /* 0x00000004000475e3 */ /* 0x000ea40008000800 */
[----:B--2---:R-:W-:Y:S01]  /*35f0*/  MOV R4, UR4 ;  /* 0x0000000400047c02 */ /* 0x004fe20008000f00 */
[----:B------:R-:W-:Y:S06]  /*3600*/  BRA.U UP0, `(.L_x_68) ;  /* 0x0000000100187547 */ /* 0x000fec000b800000 */
.L_x_69:
[----:B------:R-:W-:Y:S05]  /*3610*/  NANOSLEEP 0x64 ;  /* 0x000000640000795d */ /* 0x000fea0003800000 */
[----:B------:R-:W-:-:S05]  /*3620*/  UMOV UR4, 0x10 ;  /* 0x0000001000047882 */ /* 0x000fca0000000000 */
[----:B------:R-:W-:Y:S04]  /*3630*/  DEPBAR.LE SB2, 0x36 ;  /* 0x0000ad800000791a */ /* 0x000fe80000000000 */
[----:B------:R-:W2:Y:S02]  /*3640*/  UTCATOMSWS.FIND_AND_SET.ALIGN UP0, UR4, UR4 ;  /* 0x00000004000475e3 */ /* 0x000ea40008000800 */
[----:B--2---:R-:W-:Y:S01]  /*3650*/  MOV R4, UR4 ;  /* 0x0000000400047c02 */ /* 0x004fe20008000f00 */
[----:B------:R-:W-:Y:S05]  /*3660*/  BRA.U !UP0, `(.L_x_69) ;  /* 0xfffffffd08e87547 */ /* 0x000fea000b83ffff */
.L_x_68:
[-C--:B------:R-:W-:Y:S02]  /*3670*/  SHF.L.U32 R3, R3, R4.reuse, RZ ;  /* 0x0000000403037219 */ /* 0x080fe400000006ff */
[----:B------:R-:W-:Y:S01]  /*3680*/  SHF.L.U32 R0, R0, R4, RZ ;  /* 0x0000000400007219 */ /* 0x000fe200000006ff */
[----:B------:R-:W-:Y:S02]  /*3690*/  IMAD.SHL.U32 R4, R4, 0x20, RZ ;  /* 0x0000002004047824 */ /* 0x000fe400078e00ff */
[----:B------:R2:W-:Y:S04]  /*36a0*/  ATOMS.OR RZ, [UR5+0x14], R3 ;  /* 0x00001403ffff798c */ /* 0x0005e8000b000005 */
[----:B------:R2:W-:Y:S04]  /*36b0*/  ATOMS.OR RZ, [UR5+0x18], R0 ;  /* 0x00001800ffff798c */ /* 0x0005e8000b000005 */
[----:B------:R2:W-:Y:S01]  /*36c0*/  STS [UR6+0x1c0], R4 ;  /* 0x0001c004ff007988 */ /* 0x0005e20008000806 */
[----:B------:R-:W-:Y:S05]  /*36d0*/  BRA `(.L_x_67) ;  /* 0x0000000000107947 */ /* 0x000fea0003800000 */
.L_x_66:
[----:B------:R-:W-:Y:S02]  /*36e0*/  MOV R0, 0xffffffff ;  /* 0xffffffff00007802 */ /* 0x000fe40000000f00 */
[----:B------:R-:W-:-:S03]  /*36f0*/  MOV R4, 0x3720 ;  /* 0x0000372000047802 */ /* 0x000fc60000000f00 */
[----:B------:R2:W-:Y:S04]  /*3700*/  STS [UR6+0x1c0], R0 ;  /* 0x0001c000ff007988 */ /* 0x0005e80008000806 */
[----:B-12--5:R-:W-:Y:S05]  /*3710*/  CALL.REL.NOINC `($__internal_1_$__cuda_sm10x_tcgen05_guardrail_trap_phase_invalid_during_alloc) ;  /* 0x00000050009c7944 */ /* 0x026fea0003c00000 */
.L_x_67:
[----:B------:R-:W-:Y:S05]  /*3720*/  WARPSYNC.ALL ;  /* 0x0000000000007948 */ /* 0x000fea0003800000 */
[----:B------:R-:W3:Y:S01]  /*3730*/  S2UR UR4, SR_CgaCtaId ;  /* 0x00000000000479c3 */ /* 0x000ee20000008800 */
[----:B------:R-:W-:Y:S01]  /*3740*/  UMOV UR26, 0x400 ;  /* 0x00000400001a7882 */ /* 0x000fe20000000000 */
[----:B------:R-:W-:-:S06]  /*3750*/  NOP ;  /* 0x0000000000007918 */ /* 0x000fcc0000000000 */
[----:B------:R-:W-:Y:S06]  /*3760*/  BAR.ARV 0x6, 0xa0 ;  /* 0x0182800000007b1d */ /* 0x000fec0000002000 */
[----:B------:R-:W4:Y:S01]  /*3770*/  LDCU UR5, c[0x0][0x38c] ;  /* 0x00007180ff0577ac */ /* 0x000f220008000800 */
[----:B------:R-:W-:Y:S01]  /*3780*/  LOP3.LUT R2, R2, 0xffff, RZ, 0xc0, !PT ;  /* 0x0000ffff02027812 */ /* 0x000fe200078ec0ff */
[----:B------:R-:W-:Y:S01]  /*3790*/  IMAD.MOV.U32 R11, RZ, RZ, 0x1 ;  /* 0x00000001ff0b7424 */ /* 0x000fe200078e00ff */
[----:B------:R-:W-:Y:S01]  /*37a0*/  CS2R R8, SRZ ;  /* 0x0000000000087805 */ /* 0x000fe2000001ff00 */
[----:B------:R-:W1:Y:S01]  /*37b0*/  LDCU UR7, c[0x0][0x38c] ;  /* 0x00007180ff0777ac */ /* 0x000e620008000800 */
[----:B------:R-:W-:Y:S01]  /*37c0*/  R2UR UR27, R2 ;  /* 0x00000000021b72ca */ /* 0x000fe200000e0000 */
[----:B------:R-:W-:Y:S01]  /*37d0*/  IMAD.MOV.U32 R10, RZ, RZ, RZ ;  /* 0x000000ffff0a7224 */ /* 0x000fe200078e00ff */
[----:B------:R-:W-:Y:S01]  /*37e0*/  UMOV UR30, URZ ;  /* 0x000000ff001e7c82 */ /* 0x000fe20008000000 */
[----:B------:R-:W-:Y:S01]  /*37f0*/  UMOV UR24, URZ ;  /* 0x000000ff00187c82 */ /* 0x000fe20008000000 */
[----:B---3--:R-:W-:Y:S01]  /*3800*/  ULEA UR26, UR4, UR26, 0x18 ;  /* 0x0000001a041a7291 */ /* 0x008fe2000f8ec0ff */
[----:B------:R-:W-:Y:S01]  /*3810*/  UMOV UR38, 0x0 ;  /* 0x0000000000267882 */ /* 0x000fe20000000000 */
[----:B------:R-:W-:-:S02]  /*3820*/  UMOV UR39, 0x4100010 ;  /* 0x0410001000277882 */ /* 0x000fc40000000000 */
[----:B------:R-:W-:Y:S02]  /*3830*/  UIADD3 UR4, UPT, UPT, UR26, 0x3400, URZ ;  /* 0x000034001a047890 */ /* 0x000fe4000fffe0ff */
[----:B------:R-:W-:Y:S02]  /*3840*/  UIADD3 UR6, UPT, UPT, UR26, 0x1d400, URZ ;  /* 0x0001d4001a067890 */ /* 0x000fe4000fffe0ff */
[----:B----4-:R-:W-:Y:S01]  /*3850*/  UIADD3 UR5, UPT, UPT, UR5, 0x3f, URZ ;  /* 0x0000003f05057890 */ /* 0x010fe2000fffe0ff */
[----:B--2---:R-:W2:Y:S01]  /*3860*/  LDS R0, [UR26+0x1c0] ;  /* 0x0001c01aff007984 */ /* 0x004ea20008000800 */
[----:B-1----:R-:W-:Y:S01]  /*3870*/  UMOV UR36, 0x0 ;  /* 0x0000000000247882 */ /* 0x002fe20000000000 */
[----:B------:R-:W-:Y:S01]  /*3880*/  UMOV UR37, 0x4100010 ;  /* 0x0410001000257882 */ /* 0x000fe20000000000 */
[----:B------:R-:W-:Y:S02]  /*3890*/  USHF.R.S32.HI UR40, URZ, 0x1f, UR5 ;  /* 0x0000001fff287899 */ /* 0x000fe40008011405 */
[----:B------:R-:W-:-:S02]  /*38a0*/  UISETP.GE.AND UP4, UPT, UR7, 0x1, UPT ;  /* 0x000000010700788c */ /* 0x000fc4000bf86270 */
[----:B------:R-:W-:Y:S02]  /*38b0*/  ULEA.HI UR40, UR40, UR5, URZ, 0x6 ;  /* 0x0000000528287291 */ /* 0x000fe4000f8f30ff */
[----:B------:R-:W-:Y:S02]  /*38c0*/  USHF.R.U32.HI UR5, URZ, 0x4, UR4 ;  /* 0x00000004ff057899 */ /* 0x000fe40008011604 */
[----:B------:R-:W-:Y:S02]  /*38d0*/  USHF.R.S32.HI UR40, URZ, 0x6, UR40 ;  /* 0x00000006ff287899 */ /* 0x000fe40008011428 */
[----:B------:R-:W-:Y:S02]  /*38e0*/  USHF.R.U32.HI UR4, URZ, 0x4, UR6 ;  /* 0x00000004ff047899 */ /* 0x000fe40008011606 */
[----:B------:R-:W-:Y:S02]  /*38f0*/  UISETP.LT.AND UP0, UPT, UR40, 0x1, UPT ;  /* 0x000000012800788c */ /* 0x000fe4000bf01270 */
[----:B------:R-:W-:-:S02]  /*3900*/  ULOP3.LUT UR5, UR5, 0x3fff, URZ, 0xc0, !UPT ;  /* 0x00003fff05057892 */ /* 0x000fc4000f8ec0ff */
[----:B------:R-:W-:Y:S02]  /*3910*/  ULOP3.LUT UR4, UR4, 0x3fff, URZ, 0xc0, !UPT ;  /* 0x00003fff04047892 */ /* 0x000fe4000f8ec0ff */
[----:B------:R-:W-:Y:S02]  /*3920*/  USEL UR41, UR40, 0x1, !UP0 ;  /* 0x0000000128297887 */ /* 0x000fe4000c000000 */
[----:B------:R-:W-:Y:S02]  /*3930*/  ULOP3.LUT UR28, UR5, 0x10000, URZ, 0xfc, !UPT ;  /* 0x00010000051c7892 */ /* 0x000fe4000f8efcff */
[----:B------:R-:W-:Y:S02]  /*3940*/  ULOP3.LUT UR29, UR4, 0x10000, URZ, 0xfc, !UPT ;  /* 0x00010000041d7892 */ /* 0x000fe4000f8efcff */
[----:B------:R-:W-:Y:S01]  /*3950*/  UIADD3 UR41, UPT, UPT, -UR41, URZ, URZ ;  /* 0x000000ff29297290 */ /* 0x000fe2000fffe1ff */
[----:B------:R-:W-:Y:S01]  /*3960*/  UMOV UR34, 0x0 ;  /* 0x0000000000227882 */ /* 0x000fe20000000000 */
[----:B------:R-:W-:Y:S01]  /*3970*/  UMOV UR35, 0x4100010 ;  /* 0x0410001000237882 */ /* 0x000fe20000000000 */
[----:B------:R-:W-:Y:S01]  /*3980*/  UMOV UR32, 0x0 ;  /* 0x0000000000207882 */ /* 0x000fe20000000000 */
[----:B------:R-:W-:Y:S01]  /*3990*/  UMOV UR33, 0x4100010 ;  /* 0x0410001000217882 */ /* 0x000fe20000000000 */
[----:B--2---:R-:W-:-:S15]  /*39a0*/  R2UR UR42, R0 ;  /* 0x00000000002a72ca */ /* 0x004fde00000e0000 */
.L_x_76:
[----:B------:R-:W-:Y:S02]  /*39b0*/  LEA R0, R10, UR26, 0x3 ;  /* 0x0000001a0a007c11 */ /* 0x000fe4000f8e18ff */
[----:B------:R-:W-:Y:S02]  /*39c0*/  SHF.L.U32 R2, R9, 0x1f, RZ ;  /* 0x0000001f09027819 */ /* 0x000fe400000006ff */
[----:B------:R-:W-:Y:S01]  /*39d0*/  PLOP3.LUT P0, PT, PT, PT, UP4, 0x80, 0x8 ;  /* 0x000000000008781c */ /* 0x000fe20003f0f048 */
[----:B------:R-:W-:Y:S01]  /*39e0*/  VIADD R3, R0, 0x120 ;  /* 0x0000012000037836 */ /* 0x000fe20000000000 */
[----:B-1----:R-:W1:Y:S02]  /*39f0*/  SYNCS.PHASECHK.TRANS64.TRYWAIT P1, [R0+URZ+0x110], R2 ;  /* 0x00011002000075a7 */ /* 0x002e6400080211ff */
[----:B-1-3--:R-:W-:Y:S09]  /*3a00*/  @!P1 BRA `(.L_x_70) ;  /* 0x0000004800549947 */ /* 0x00aff20003800000 */
.L_x_165:
[----:B------:R-:W-:Y:S01]  /*3a10*/  LEA R4, R10, UR26, 0x4 ;  /* 0x0000001a0a047c11 */ /* 0x000fe2000f8e20ff */
[----:B------:R-:W-:Y:S01]  /*3a20*/  @UP4 ULEA UR4, UR24, UR26, 0x3 ;  /* 0x0000001a18044291 */ /* 0x000fe2000f8e18ff */
[----:B------:R-:W-:Y:S01]  /*3a30*/  PLOP3.LUT P2, PT, PT, PT, PT, 0x80, 0x8 ;  /* 0x000000000008781c */ /* 0x000fe20003f4f070 */
[----:B------:R-:W-:Y:S01]  /*3a40*/  ULEA UR31, UR30, UR26, 0x3 ;  /* 0x0000001a1e1f7291 */ /* 0x000fe2000f8e18ff */
[----:B------:R-:W-:Y:S02]  /*3a50*/  PRMT R3, RZ, 0x654, R3 ;  /* 0x00000654ff037816 */ /* 0x000fe40000000003 */
[----:B------:R-:W2:Y:S01]  /*3a60*/  LDS.128 R4, [R4+0x1a0] ;  /* 0x0001a00004047984 */ /* 0x000ea20000000c00 */
[----:B-1----:R-:W-:Y:S02]  /*3a70*/  @P0 SHF.L.U32 R2, R8, 0x1f, RZ ;  /* 0x0000001f08020819 */ /* 0x002fe400000006ff */
[----:B------:R-:W-:Y:S01]  /*3a80*/  SHF.L.U32 R0, R11, 0x1f, RZ ;  /* 0x0000001f0b007819 */ /* 0x000fe200000006ff */
[----:B------:R-:W-:Y:S01]  /*3a90*/  @!PT LDS RZ, [RZ] ;  /* 0x00000000fffff984 */ /* 0x000fe20000000800 */
[----:B------:R-:W-:Y:S01]  /*3aa0*/  @!PT LDS RZ, [RZ] ;  /* 0x00000000fffff984 */ /* 0x000fe20000000800 */
[----:B------:R-:W-:Y:S01]  /*3ab0*/  @!PT LDS RZ, [RZ] ;  /* 0x00000000fffff984 */ /* 0x000fe20000000800 */
[----:B------:R-:W-:Y:S01]  /*3ac0*/  @!PT LDS RZ, [RZ] ;  /* 0x00000000fffff984 */ /* 0x000fe20000000800 */
[----:B------:R1:W-:Y:S06]  /*3ad0*/  MEMBAR.ALL.CTA ;  /* 0x0000000000007992 */ /* 0x0003ec0000008000 */
[----:B-1----:R-:W1:Y:S02]  /*3ae0*/  FENCE.VIEW.ASYNC.S ;  /* 0x00000000000073c6 */ /* 0x002e640000000000 */
[----:B-1----:R1:W-:Y:S01]  /*3af0*/  SYNCS.ARRIVE.TRANS64.RED.A1T0 RZ, [R3+URZ], RZ ;  /* 0x000000ff03ff79a7 */ /* 0x0023e200081004ff */
[----:B------:R1:W3:Y:S01]  /*3b00*/  @P0 SYNCS.PHASECHK.TRANS64.TRYWAIT P2, [UR4], R2 ;  /* 0x00000002ff0005a7 */ /* 0x0002e20008041104 */
[----:B------:R-:W-:Y:S01]  /*3b10*/  ULEA.HI UR4, UR30, UR30, URZ, 0x1 ;  /* 0x0000001e1e047291 */ /* 0x000fe2000f8f08ff */
[----:B--2---:R-:W-:-:S03]  /*3b20*/  LOP3.LUT P1, RZ, R6, 0x1, RZ, 0xc0, !PT ;  /* 0x0000000106ff7812 */ /* 0x004fc6000782c0ff */
[----:B------:R-:W-:Y:S02]  /*3b30*/  USHF.L.U32 UR11, UR4, 0x5, URZ ;  /* 0x00000005040b7899 */ /* 0x000fe400080006ff */
[----:B------:R-:W-:Y:S02]  /*3b40*/  ULOP3.LUT UR4, UR4, 0xffe, URZ, 0xc0, !UPT ;  /* 0x00000ffe04047892 */ /* 0x000fe4000f8ec0ff */
[----:B------:R-:W-:Y:S02]  /*3b50*/  ULOP3.LUT UR11, UR11, 0xffffffc0, URZ, 0xc0, !UPT ;  /* 0xffffffc00b0b7892 */ /* 0x000fe4000f8ec0ff */
[----:B------:R-:W-:Y:S02]  /*3b60*/  UIADD3 UR4, UPT, UPT, -UR4, UR30, URZ ;  /* 0x0000001e04047290 */ /* 0x000fe4000fffe1ff */
[----:B------:R-:W-:Y:S01]  /*3b70*/  UIADD3 UR11, UPT, UPT, UR42, UR11, URZ ;  /* 0x0000000b2a0b7290 */ /* 0x000fe2000fffe0ff */
[----:B------:R-:W2:Y:S03]  /*3b80*/  SYNCS.PHASECHK.TRANS64.TRYWAIT P0, [UR31+0x150], R0 ;  /* 0x00015000ff0075a7 */ /* 0x000ea6000800111f */
[----:B------:R-:W-:Y:S01]  /*3b90*/  ULEA UR11, UR4, UR11, 0x14 ;  /* 0x0000000b040b7291 */ /* 0x000fe2000f8ea0ff */
[----:B-123--:R-:W-:Y:S11]  /*3ba0*/  @!P0 BRA `(.L_x_71) ;  /* 0x0000004800008947 */ /* 0x00eff60003800000 */
.L_x_167:
[----:B------:R-:W-:Y:S01]  /*3bb0*/  IADD3 R10, PT, PT, R10, 0x1, RZ ;  /* 0x000000010a0a7810 */ /* 0x000fe20007ffe0ff */
[----:B------:R-:W-:Y:S06]  /*3bc0*/  BRA.U !UP4, `(.L_x_72) ;  /* 0x000000010cc07547 */ /* 0x000fec000b800000 */
[----:B------:R-:W-:Y:S01]  /*3bd0*/  UPLOP3.LUT UP2, UPT, UPT, UPT, UPT, 0x40, 0x4 ;  /* 0x000000000004789c */ /* 0x000fe20003f4e870 */
[----:B------:R-:W-:Y:S01]  /*3be0*/  UMOV UR23, UR41 ;  /* 0x0000002900177c82 */ /* 0x000fe20008000000 */
[----:B------:R-:W-:Y:S01]  /*3bf0*/  UMOV UR22, UR40 ;  /* 0x0000002800167c82 */ /* 0x000fe20008000000 */
[----:B------:R-:W-:-:S08]  /*3c00*/  UMOV UR10, UR24 ;  /* 0x00000018000a7c82 */ /* 0x000fd00008000000 */
.L_x_75:
[----:B------:R-:W-:Y:S02]  /*3c10*/  UIADD3 UR23, UPT, UPT, UR23, 0x1, URZ ;  /* 0x0000000117177890 */ /* 0x000fe4000fffe0ff */
[----:B--2---:R-:W-:Y:S02]  /*3c20*/  ULEA UR5, UR10, UR26, 0x3 ;  /* 0x0000001a0a057291 */ /* 0x004fe4000f8e18ff */
[----:B------:R-:W-:Y:S01]  /*3c30*/  UISETP.NE.AND UP3, UPT, UR23, URZ, UPT ;  /* 0x000000ff1700728c */ /* 0x000fe2000bf65270 */
[----:B---3--:R-:W-:Y:S10]  /*3c40*/  @P2 BRA `(.L_x_73) ;  /* 0x00000000000c2947 */ /* 0x008ff40003800000 */
[----:B-1----:R-:W-:Y:S04]  /*3c50*/  SHF.L.U32 R2, R8, 0x1f, RZ ;  /* 0x0000001f08027819 */ /* 0x002fe800000006ff */
[----:B------:R-:W1:Y:S02]  /*3c60*/  SYNCS.PHASECHK.TRANS64.TRYWAIT P0, [UR5], R2 ;  /* 0x00000002ff0075a7 */ /* 0x000e640008001105 */
[----:B-1----:R-:W-:Y:S05]  /*3c70*/  @!P0 BRA `(.L_x_74) ;  /* 0x0000004400e48947 */ /* 0x002fea0003800000 */
.L_x_73:
[----:B------:R-:W-:Y:S01]  /*3c80*/  UISETP.NE.AND UP0, UPT, UR22, 0x1, UPT ;  /* 0x000000011600788c */ /* 0x000fe2000bf05270 */
[----:B------:R-:W-:Y:S01]  /*3c90*/  PLOP3.LUT P2, PT, PT, PT, PT, 0x80, 0x8 ;  /* 0x000000000008781c */ /* 0x000fe20003f4f070 */
[----:B------:R-:W-:Y:S02]  /*3ca0*/  UIADD3 UR4, UPT, UPT, UR10, 0x1, URZ ;  /* 0x000000010a047890 */ /* 0x000fe4000fffe0ff */
[----:B------:R-:W-:Y:S02]  /*3cb0*/  UIADD3 UR25, UPT, UPT, UR5, 0x68, URZ ;  /* 0x0000006805197890 */ /* 0x000fe4000fffe0ff */
[----:B------:R-:W-:Y:S01]  /*3cc0*/  UISETP.NE.AND UP1, UPT, UR4, 0xd, UPT ;  /* 0x0000000d0400788c */ /* 0x000fe2000bf25270 */
[----:B------:R-:W-:Y:S01]  /*3cd0*/  PLOP3.LUT P0, PT, PT, PT, UP0, 0x80, 0x8 ;  /* 0x000000000008781c */ /* 0x000fe20003f0f008 */
[----:B------:R-:W-:Y:S02]  /*3ce0*/  UIADD3 UR22, UPT, UPT, UR22, -0x1, URZ ;  /* 0xffffffff16167890 */ /* 0x000fe4000fffe0ff */
[----:B------:R-:W-:Y:S02]  /*3cf0*/  USEL UR6, URZ, 0x1, UP1 ;  /* 0x00000001ff067887 */ /* 0x000fe40008800000 */
[----:B------:R-:W-:Y:S01]  /*3d00*/  USEL UR24, UR4, URZ, UP1 ;  /* 0x000000ff04187287 */ /* 0x000fe20008800000 */
[----:B------:R-:W-:Y:S01]  /*3d10*/  UMOV UR7, 0x40004040 ;  /* 0x4000404000077882 */ /* 0x000fe20000000000 */
[----:B------:R-:W-:Y:S02]  /*3d20*/  UMOV UR5, 0x40004040 ;  /* 0x4000404000057882 */ /* 0x000fe40000000000 */
[----:B------:R-:W-:Y:S01]  /*3d30*/  @UP0 ULEA UR4, UR24, UR26, 0x3 ;  /* 0x0000001a18040291 */ /* 0x000fe2000f8e18ff */
[----:B------:R-:W-:Y:S01]  /*3d40*/  LOP3.LUT R8, R8, UR6, RZ, 0x3c, !PT ;  /* 0x0000000608087c12 */ /* 0x000fe2000f8e3cff */
[----:B------:R-:W-:Y:S01]  /*3d50*/  ULEA UR6, UR10, UR29, 0x9 ;  /* 0x0000001d0a067291 */ /* 0x000fe2000f8e48ff */
[----:B------:R-:W-:Y:S02]  /*3d60*/  UMOV UR21, 0x40004040 ;  /* 0x4000404000157882 */ /* 0x000fe40000000000 */
[----:B-1----:R-:W-:Y:S01]  /*3d70*/  @P0 SHF.L.U32 R0, R8, 0x1f, RZ ;  /* 0x0000001f08000819 */ /* 0x002fe200000006ff */
[----:B------:R-:W-:Y:S02]  /*3d80*/  UIADD3 UR20, UPT, UPT, UR6, 0x2, URZ ;  /* 0x0000000206147890 */ /* 0x000fe4000fffe0ff */
[----:B------:R-:W-:Y:S01]  /*3d90*/  UIADD3 UR16, UPT, UPT, UR6, 0x4, URZ ;  /* 0x0000000406107890 */ /* 0x000fe2000fffe0ff */
[----:B------:R2:W3:Y:S01]  /*3da0*/  @P0 SYNCS.PHASECHK.TRANS64.TRYWAIT P2, [UR4], R0 ;  /* 0x00000000ff0005a7 */ /* 0x0004e20008041104 */
[----:B------:R-:W-:Y:S02]  /*3db0*/  ULEA UR4, UR10, UR28, 0x9 ;  /* 0x0000001c0a047291 */ /* 0x000fe4000f8e48ff */
[----:B------:R-:W-:Y:S02]  /*3dc0*/  UIADD3 UR12, UPT, UPT, UR6, 0x6, URZ ;  /* 0x00000006060c7890 */ /* 0x000fe4000fffe0ff */
[----:B------:R-:W-:Y:S02]  /*3dd0*/  UIADD3 UR18, UPT, UPT, UR4, 0x2, URZ ;  /* 0x0000000204127890 */ /* 0x000fe4000fffe0ff */
[----:B------:R-:W-:Y:S02]  /*3de0*/  UIADD3 UR14, UPT, UPT, UR4, 0x4, URZ ;  /* 0x00000004040e7890 */ /* 0x000fe4000fffe0ff */
[----:B------:R-:W-:Y:S01]  /*3df0*/  UIADD3 UR8, UPT, UPT, UR4, 0x6, URZ ;  /* 0x0000000604087890 */ /* 0x000fe2000fffe0ff */
[----:B------:R2:W-:Y:S01]  /*3e00*/  UTCHMMA gdesc[UR4], gdesc[UR6], tmem[UR11], tmem[UR38], idesc[UR39], UP2 ;  /* 0x00ff2606040075ea */ /* 0x0005e2000900000b */
[----:B------:R-:W-:Y:S01]  /*3e10*/  UPLOP3.LUT UP2, UPT, UPT, UPT, UPT, 0x80, 0x8 ;  /* 0x000000000008789c */ /* 0x000fe20003f4f070 */
[----:B------:R-:W-:Y:S01]  /*3e20*/  UMOV UR19, 0x40004040 ;  /* 0x4000404000137882 */ /* 0x000fe20000000000 */
[----:B------:R-:W-:Y:S01]  /*3e30*/  UMOV UR17, 0x40004040 ;  /* 0x4000404000117882 */ /* 0x000fe20000000000 */
[----:B------:R2:W-:Y:S01]  /*3e40*/  UTCHMMA gdesc[UR18], gdesc[UR20], tmem[UR11], tmem[UR36], idesc[UR37], UPT ;  /* 0x00ff2414120075ea */ /* 0x0005e2000b80000b */
[----:B------:R-:W-:Y:S01]  /*3e50*/  UMOV UR15, 0x40004040 ;  /* 0x40004040000f7882 */ /* 0x000fe20000000000 */
[----:B------:R-:W-:Y:S01]  /*3e60*/  UMOV UR13, 0x40004040 ;  /* 0x40004040000d7882 */ /* 0x000fe20000000000 */
[----:B------:R-:W-:Y:S01]  /*3e70*/  UMOV UR9, 0x40004040 ;  /* 0x4000404000097882 */ /* 0x000fe20000000000 */
[----:B------:R2:W-:Y:S01]  /*3e80*/  UTCHMMA gdesc[UR14], gdesc[UR16], tmem[UR11], tmem[UR34], idesc[UR35], UPT ;  /* 0x00ff22100e0075ea */ /* 0x0005e2000b80000b */
[----:B------:R2:W-:Y:S01]  /*3e90*/  UTCHMMA gdesc[UR8], gdesc[UR12], tmem[UR11], tmem[UR32], idesc[UR33], UPT ;  /* 0x00ff200c080075ea */ /* 0x0005e2000b80000b */
[----:B------:R2:W-:Y:S01]  /*3ea0*/  UTCBAR.MULTICAST [UR25], URZ, UR27 ;  /* 0x000000ff190073e9 */ /* 0x0005e2000800081b */
[----:B------:R-:W-:Y:S01]  /*3eb0*/  UMOV UR10, UR24 ;  /* 0x00000018000a7c82 */ /* 0x000fe20008000000 */
[----:B------:R-:W-:Y:S05]  /*3ec0*/  BRA.U UP3, `(.L_x_75) ;  /* 0xfffffffd03507547 */ /* 0x000fea000b83ffff */
.L_x_72:
[----:B--2---:R-:W-:Y:S01]  /*3ed0*/  UIADD3 UR4, UPT, UPT, UR30, 0x1, URZ ;  /* 0x000000011e047890 */ /* 0x004fe2000fffe0ff */
[C---:B------:R-:W-:Y:S01]  /*3ee0*/  ISETP.NE.AND P0, PT, R10.reuse, 0x2, PT ;  /* 0x000000020a00780c */ /* 0x040fe20003f05270 */
[----:B------:R-:W-:Y:S02]  /*3ef0*/  UIADD3 UR5, UPT, UPT, UR31, 0x130, URZ ;  /* 0x000001301f057890 */ /* 0x000fe4000fffe0ff */
[----:B------:R-:W-:Y:S01]  /*3f00*/  UISETP.NE.AND UP0, UPT, UR4, 0x4, UPT ;  /* 0x000000040400788c */ /* 0x000fe2000bf05270 */
[----:B-1----:R-:W-:Y:S02]  /*3f10*/  SEL R0, RZ, 0x1, P0 ;  /* 0x00000001ff007807 */ /* 0x002fe40000000000 */
[----:B------:R-:W-:Y:S01]  /*3f20*/  SEL R10, R10, RZ, P0 ;  /* 0x000000ff0a0a7207 */ /* 0x000fe20000000000 */
[----:B------:R-:W-:Y:S01]  /*3f30*/  USEL UR6, URZ, 0x1, UP0 ;  /* 0x00000001ff067887 */ /* 0x000fe20008000000 */
[----:B------:R-:W-:Y:S01]  /*3f40*/  LOP3.LUT R9, R9, R0, RZ, 0x3c, !PT ;  /* 0x0000000009097212 */ /* 0x000fe200078e3cff */
[----:B------:R-:W-:Y:S01]  /*3f50*/  USEL UR30, UR4, URZ, UP0 ;  /* 0x000000ff041e7287 */ /* 0x000fe20008000000 */
[----:B------:R1:W-:Y:S03]  /*3f60*/  UTCBAR [UR5], URZ ;  /* 0x000000ff050073e9 */ /* 0x0003e600080000ff */
[----:B------:R-:W-:Y:S01]  /*3f70*/  LOP3.LUT R11, R11, UR6, RZ, 0x3c, !PT ;  /* 0x000000060b0b7c12 */ /* 0x000fe2000f8e3cff */
[----:B------:R-:W-:Y:S07]  /*3f80*/  @P1 BRA `(.L_x_76) ;  /* 0xfffffff800881947 */ /* 0x000fee000383ffff */
[----:B------:R-:W2:Y:S01]  /*3f90*/  S2UR UR8, SR_CgaCtaId ;  /* 0x00000000000879c3 */ /* 0x000ea20000008800 */
[----:B------:R-:W-:Y:S01]  /*3fa0*/  ELECT P0, URZ, PT ;  /* 0x0000000000ff782f */ /* 0x000fe20003800000 */
[----:B------:R-:W-:Y:S01]  /*3fb0*/  IMAD.MOV.U32 R0, RZ, RZ, 0x1 ;  /* 0x00000001ff007424 */ /* 0x000fe200078e00ff */
[----:B------:R-:W-:Y:S01]  /*3fc0*/  UIADD3 UR26, UPT, UPT, UR26, 0x150, URZ ;  /* 0x000001501a1a7890 */ /* 0x000fe2000fffe0ff */
[----:B------:R-:W-:Y:S01]  /*3fd0*/  SHF.L.U32 R2, R11, 0x1f, RZ ;  /* 0x0000001f0b027819 */ /* 0x000fe200000006ff */
[----:B------:R-:W-:-:S03]  /*3fe0*/  UMOV UR4, 0x40 ;  /* 0x0000004000047882 */ /* 0x000fc60000000000 */
[----:B------:R-:W-:Y:S01]  /*3ff0*/  UVIRTCOUNT.DEALLOC.SMPOOL 0x80 ;  /* 0x000000800000784c */ /* 0x000fe20000000000 */
[----:B--2---:R-:W-:Y:S02]  /*4000*/  ULEA UR8, UR8, UR4, 0x18 ;  /* 0x0000000408087291 */ /* 0x004fe4000f8ec0ff */
[----:B------:R-:W-:-:S07]  /*4010*/  ULEA UR4, UR30, UR26, 0x3 ;  /* 0x0000001a1e047291 */ /* 0x000fce000f8e18ff */
[----:B------:R2:W-:Y:S02]  /*4020*/  @P0 STS.U8 [UR8+0x1c], R0 ;  /* 0x00001c00ff000988 */ /* 0x0005e40008000008 */
[----:B------:R-:W4:Y:S02]  /*4030*/  SYNCS.PHASECHK.TRANS64.TRYWAIT P0, [UR4], R2 ;  /* 0x00000002ff0075a7 */ /* 0x000f240008001104 */
[----:B--2-4-:R-:W-:Y:S05]  /*4040*/  @!P0 BRA `(.L_x_77) ;  /* 0x0000004400088947 */ /* 0x014fea0003800000 */
.L_x_170:
[----:B------:R-:W-:-:S04]  /*4050*/  UIADD3 UR4, UPT, UPT, UR30, 0x1, URZ ;  /* 0x000000011e047890 */ /* 0x000fc8000fffe0ff */
[----:B------:R-:W-:-:S04]  /*4060*/  UISETP.NE.AND UP0, UPT, UR4, 0x4, UPT ;  /* 0x000000040400788c */ /* 0x000fc8000bf05270 */
[----:B------:R-:W-:Y:S02]  /*4070*/  USEL UR6, URZ, 0x1, UP0 ;  /* 0x00000001ff067887 */ /* 0x000fe40008000000 */
[----:B------:R-:W-:-:S04]  /*4080*/  USEL UR4, UR4, URZ, UP0 ;  /* 0x000000ff04047287 */ /* 0x000fc80008000000 */
[----:B-1----:R-:W-:Y:S01]  /*4090*/  ULEA UR5, UR4, UR26, 0x3 ;  /* 0x0000001a04057291 */ /* 0x002fe2000f8e18ff */
[----:B--2---:R-:W-:-:S04]  /*40a0*/  LOP3.LUT R2, R11, UR6, RZ, 0x3c, !PT ;  /* 0x000000060b027c12 */ /* 0x004fc8000f8e3cff */
[----:B------:R-:W-:-:S04]  /*40b0*/  SHF.L.U32 R3, R2, 0x1f, RZ ;  /* 0x0000001f02037819 */ /* 0x000fc800000006ff */
[----:B------:R-:W1:Y:S02]  /*40c0*/  SYNCS.PHASECHK.TRANS64.TRYWAIT P0, [UR5], R3 ;  /* 0x00000003ff0075a7 */ /* 0x000e640008001105 */
[----:B-1----:R-:W-:Y:S05]  /*40d0*/  @!P0 BRA `(.L_x_78) ;  /* 0x0000004000fc8947 */ /* 0x002fea0003800000 */
.L_x_172:
        /* <DEDUP_REMOVED lines=9> */
.L_x_174:
[----:B------:R-:W-:-:S04]  /*4170*/  UIADD3 UR4, UPT, UPT, UR4, 0x1, URZ ;  /* 0x0000000104047890 */ /* 0x000fc8000fffe0ff */
[----:B------:R-:W-:-:S04]  /*4180*/  UISETP.NE.AND UP0, UPT, UR4, 0x4, UPT ;  /* 0x000000040400788c */ /* 0x000fc8000bf05270 */
[----:B------:R-:W-:Y:S02]  /*4190*/  USEL UR5, URZ, 0x1, UP0 ;  /* 0x00000001ff057887 */ /* 0x000fe40008000000 */
[----:B------:R-:W-:-:S04]  /*41a0*/  USEL UR4, UR4, URZ, UP0 ;  /* 0x000000ff04047287 */ /* 0x000fc80008000000 */
[----:B------:R-:W-:Y:S01]  /*41b0*/  ULEA UR4, UR4, UR26, 0x3 ;  /* 0x0000001a04047291 */ /* 0x000fe2000f8e18ff */
[----:B------:R-:W-:-:S04]  /*41c0*/  LOP3.LUT R2, R2, UR5, RZ, 0x3c, !PT ;  /* 0x0000000502027c12 */ /* 0x000fc8000f8e3cff */
[----:B------:R-:W-:-:S04]  /*41d0*/  SHF.L.U32 R2, R2, 0x1f, RZ ;  /* 0x0000001f02027819 */ /* 0x000fc800000006ff */
[----:B------:R-:W2:Y:S02]  /*41e0*/  SYNCS.PHASECHK.TRANS64.TRYWAIT P0, [UR4], R2 ;  /* 0x00000002ff0075a7 */ /* 0x000ea40008001104 */
[----:B--2---:R-:W-:Y:S05]  /*41f0*/  @!P0 BRA `(.L_x_80) ;  /* 0x0000004000e48947 */ /* 0x004fea0003800000 */
.L_x_176:
[----:B------:R-:W-:Y:S01]  /*4200*/  NOP ;  /* 0x0000000000007918 */ /* 0x000fe20000000000 */
[----:B-1----:R-:W1:Y:S01]  /*4210*/  LDS R0, [UR8+0x14] ;  /* 0x00001408ff007984 */ /* 0x002e620008000800 */
[----:B------:R-:W-:Y:S01]  /*4220*/  ULOP3.LUT UR4, UR42, 0xffff, URZ, 0xc0, !UPT ;  /* 0x0000ffff2a047892 */ /* 0x000fe2000f8ec0ff */
[----:B------:R-:W-:Y:S01]  /*4230*/  UMOV UR5, 0xffff ;  /* 0x0000ffff00057882 */ /* 0x000fe20000000000 */
[----:B------:R-:W-:Y:S02]  /*4240*/  UMOV UR6, 0x1 ;  /* 0x0000000100067882 */ /* 0x000fe40000000000 */
[----:B------:R-:W-:-:S04]  /*4250*/  USHF.R.U32.HI UR4, URZ, 0x5, UR4 ;  /* 0x00000005ff047899 */ /* 0x000fc80008011604 */
[----:B------:R-:W-:Y:S02]  /*4260*/  USHF.L.U32 UR5, UR5, UR4, URZ ;  /* 0x0000000405057299 */ /* 0x000fe400080006ff */
[----:B------:R-:W-:-:S04]  /*4270*/  USHF.L.U32 UR4, UR6, UR4, URZ ;  /* 0x0000000406047299 */ /* 0x000fc800080006ff */
[----:B-1----:R-:W-:-:S04]  /*4280*/  LOP3.LUT R0, R0, UR5, RZ, 0xc0, !PT ;  /* 0x0000000500007c12 */ /* 0x002fc8000f8ec0ff */
[----:B------:R-:W-:-:S13]  /*4290*/  ISETP.NE.AND P0, PT, R0, UR5, PT ;  /* 0x0000000500007c0c */ /* 0x000fda000bf05270 */
[----:B------:R-:W-:Y:S05]  /*42a0*/  @P0 BRA `(.L_x_81) ;  /* 0x0000000000580947 */ /* 0x000fea0003800000 */
[----:B------:R-:W1:Y:S02]  /*42b0*/  LDS R0, [UR8+0x18] ;  /* 0x00001808ff007984 */ /* 0x000e640008000800 */
[----:B-1----:R-:W-:-:S04]  /*42c0*/  LOP3.LUT R0, R0, UR4, RZ, 0xc0, !PT ;  /* 0x0000000400007c12 */ /* 0x002fc8000f8ec0ff */
[----:B------:R-:W-:-:S13]  /*42d0*/  ISETP.NE.AND P0, PT, R0, UR4, PT ;  /* 0x0000000400007c0c */ /* 0x000fda000bf05270 */
[----:B------:R-:W-:Y:S05]  /*42e0*/  @P0 BRA `(.L_x_82) ;  /* 0x00000000003c0947 */ /* 0x000fea0003800000 */
[----:B------:R-:W1:Y:S01]  /*42f0*/  S2R R2, SR_LANEID ;  /* 0x0000000000027919 */ /* 0x000e620000000000 */
[----:B------:R-:W-:-:S06]  /*4300*/  ULOP3.LUT UR5, URZ, UR5, URZ, 0x33, !UPT ;  /* 0x00000005ff057292 */ /* 0x000fcc000f8e33ff */
[----:B------:R-:W-:-:S04]  /*4310*/  IMAD.U32 R0, RZ, RZ, UR5 ;  /* 0x00000005ff007e24 */ /* 0x000fc8000f8e00ff */
[----:B------:R2:W4:Y:S02]  /*4320*/  REDUX UR7, R0 ;  /* 0x00000000000773c4 */ /* 0x0005240000000000 */
[----:B------:R1:W-:Y:S01]  /*4330*/  UTCATOMSWS.AND URZ, UR5 ;  /* 0x0000000500ff79e3 */ /* 0x0003e20008000000 */
[----:B--2---:R-:W-:Y:S01]  /*4340*/  LOP3.LUT R0, RZ, UR4, RZ, 0x33, !PT ;  /* 0x00000004ff007c12 */ /* 0x004fe2000f8e33ff */
[----:B------:R-:W-:Y:S02]  /*4350*/  VOTEU.ANY UR4, UPT, PT ;  /* 0x0000000000047886 */ /* 0x000fe400038e0100 */
[----:B------:R-:W-:Y:S02]  /*4360*/  UFLO.U32 UR4, UR4 ;  /* 0x00000004000472bd */ /* 0x000fe400080e0000 */
[----:B------:R-:W2:Y:S04]  /*4370*/  REDUX UR6, R0 ;  /* 0x00000000000673c4 */ /* 0x000ea80000000000 */
[----:B-1----:R-:W-:-:S02]  /*4380*/  ISETP.EQ.U32.AND P0, PT, R2, UR4, PT ;  /* 0x0000000402007c0c */ /* 0x002fc4000bf02070 */
[----:B----4-:R-:W-:-:S11]  /*4390*/  MOV R2, UR7 ;  /* 0x0000000700027c02 */ /* 0x010fd60008000f00 */
[----:B------:R1:W-:Y:S01]  /*43a0*/  @P0 ATOMS.AND RZ, [UR8+0x14], R2 ;  /* 0x00001402ffff098c */ /* 0x0003e2000a800008 */
[----:B--2---:R-:W-:-:S05]  /*43b0*/  IMAD.U32 R0, RZ, RZ, UR6 ;  /* 0x00000006ff007e24 */ /* 0x004fca000f8e00ff */
[----:B------:R1:W-:Y:S01]  /*43c0*/  @P0 ATOMS.AND RZ, [UR8+0x18], R0 ;  /* 0x00001800ffff098c */ /* 0x0003e2000a800008 */
[----:B------:R-:W-:Y:S05]  /*43d0*/  BRA `(.L_x_83) ;  /* 0x0000000000147947 */ /* 0x000fea0003800000 */
.L_x_82:
[----:B------:R-:W-:Y:S02]  /*43e0*/  MOV R2, 0x4400 ;  /* 0x0000440000027802 */ /* 0x000fe40000000f00 */
[----:B---3-5:R-:W-:Y:S05]  /*43f0*/  CALL.REL.NOINC `($__internal_0_$__cuda_sm10x_tcgen05_guardrail_trap_col_being_dealloced_not_returned_by_alloc) ;  /* 0x0000004400587944 */ /* 0x028fea0003c00000 */
[----:B------:R-:W-:Y:S05]  /*4400*/  BRA `(.L_x_83) ;  /* 0x0000000000087947 */ /* 0x000fea0003800000 */
.L_x_81:
[----:B------:R-:W-:Y:S02]  /*4410*/  MOV R2, 0x4430 ;  /* 0x0000443000027802 */ /* 0x000fe40000000f00 */
[----:B---3-5:R-:W-:Y:S05]  /*4420*/  CALL.REL.NOINC `($__internal_2_$__cuda_sm10x_tcgen05_guardrail_trap_unallocated_columns_being_dealloced) ;  /* 0x0000004400647944 */ /* 0x028fea0003c00000 */
.L_x_83:
[----:B------:R-:W-:Y:S01]  /*4430*/  NOP ;  /* 0x0000000000007918 */ /* 0x000fe20000000000 */
[----:B------:R-:W-:Y:S05]  /*4440*/  EXIT ;  /* 0x000000000000794d */ /* 0x000fea0003800000 */
.L_x_65:
[----:B------:R-:W-:-:S09]  /*4450*/  UISETP.NE.OR UP0, UPT, UR18, 0x3, !UP3 ;  /* 0x000000031200788c */ /* 0x000fd2000df05670 */
[----:B------:R-:W-:Y:S05]  /*4460*/  BRA.U UP0, `(.L_x_84) ;  /* 0x0000001100247547 */ /* 0x000fea000b800000 */
[----:B------:R-:W2:Y:S01]  /*4470*/  LDCU.64 UR4, c[0x0][0x888] ;  /* 0x00011100ff0477ac */ /* 0x000ea20008000a00 */
[----:B------:R-:W3:Y:S01]  /*4480*/  LDC.64 R12, c[0x0][0x348] ;  /* 0x0000d200ff0c7b82 */ /* 0x000ee20000000a00 */
[----:B------:R-:W-:Y:S02]  /*4490*/  HFMA2 R9, -RZ, RZ, 0, 0 ;  /* 0x00000000ff097431 */ /* 0x000fe400000001ff */
[----:B------:R-:W-:Y:S01]  /*44a0*/  IMAD.MOV.U32 R11, RZ, RZ, 0x1 ;  /* 0x00000001ff0b7424 */ /* 0x000fe200078e00ff */
[----:B------:R-:W4:Y:S01]  /*44b0*/  LDCU UR37, c[0x0][0x370] ;  /* 0x00006e00ff2577ac */ /* 0x000f220008000800 */
[----:B------:R-:W-:Y:S01]  /*44c0*/  IMAD.MOV.U32 R10, RZ, RZ, RZ ;  /* 0x000000ffff0a7224 */ /* 0x000fe200078e00ff */
[----:B------:R-:W-:Y:S01]  /*44d0*/  MOV R3, 0x1000 ;  /* 0x0000100000037802 */ /* 0x000fe20000000f00 */
[----:B------:R-:W4:Y:S01]  /*44e0*/  LDCU.128 UR32, c[0x0][0xb10] ;  /* 0x00016200ff2077ac */ /* 0x000f220008000c00 */
[----:B------:R-:W1:Y:S01]  /*44f0*/  LDCU UR31, c[0x0][0x374] ;  /* 0x00006e80ff1f77ac */ /* 0x000e620008000800 */
[----:B------:R-:W1:Y:S01]  /*4500*/  LDCU.64 UR28, c[0x0][0x890] ;  /* 0x00011200ff1c77ac */ /* 0x000e620008000a00 */
[----:B--2---:R-:W-:Y:S01]  /*4510*/  UISETP.NE.U32.AND UP0, UPT, UR4, URZ, UPT ;  /* 0x000000ff0400728c */ /* 0x004fe2000bf05070 */
[----:B------:R-:W2:Y:S01]  /*4520*/  LDCU UR15, c[0x0][0xb0c] ;  /* 0x00016180ff0f77ac */ /* 0x000ea20008000800 */
[----:B------:R-:W3:Y:S01]  /*4530*/  LDCU UR41, c[0x0][0xb20] ;  /* 0x00016400ff2977ac */ /* 0x000ee20008000800 */
[----:B------:R-:W3:Y:S01]  /*4540*/  LDCU UR4, c[0x0][0xb30] ;  /* 0x00016600ff0477ac */ /* 0x000ee20008000800 */
[----:B----4-:R-:W-:-:S02]  /*4550*/  UIMAD.WIDE.U32 UR6, UR37, UR32, URZ ;  /* 0x00000020250672a5 */ /* 0x010fc4000f8e00ff */
[----:B-1----:R-:W-:Y:S02]  /*4560*/  UIMAD.WIDE.U32 UR8, UR31, UR35, URZ ;  /* 0x000000231f0872a5 */ /* 0x002fe4000f8e00ff */
[----:B------:R-:W-:Y:S02]  /*4570*/  UISETP.NE.U32.AND UP6, UPT, UR28, URZ, UPT ;  /* 0x000000ff1c00728c */ /* 0x000fe4000bfc5070 */
[----:B------:R-:W-:Y:S01]  /*4580*/  UISETP.NE.AND.EX UP5, UPT, UR5, URZ, UPT, UP0 ;  /* 0x000000ff0500728c */ /* 0x000fe2000bfa5300 */
[----:B------:R-:W-:Y:S01]  /*4590*/  UMOV UR24, 0x400 ;  /* 0x0000040000187882 */ /* 0x000fe20000000000 */
[----:B------:R-:W-:Y:S01]  /*45a0*/  UISETP.NE.AND UP0, UPT, UR42, 0x1, UPT ;  /* 0x000000012a00788c */ /* 0x000fe2000bf05270 */
[----:B------:R-:W-:Y:S01]  /*45b0*/  UMOV UR6, UR7 ;  /* 0x0000000700067c82 */ /* 0x000fe20008000000 */
[----:B------:R-:W-:Y:S01]  /*45c0*/  UMOV UR38, UR9 ;  /* 0x0000000900267c82 */ /* 0x000fe20008000000 */
[----:B------:R-:W-:Y:S02]  /*45d0*/  USEL UR40, URZ, 0x1, UP4 ;  /* 0x00000001ff287887 */ /* 0x000fe4000a000000 */
[----:B--2---:R-:W-:Y:S01]  /*45e0*/  UISETP.NE.AND UP0, UPT, UR15, 0x1, UPT ;  /* 0x000000010f00788c */ /* 0x004fe2000bf05270 */
[----:B------:R-:W-:Y:S01]  /*45f0*/  UMOV UR25, URZ ;  /* 0x000000ff00197c82 */ /* 0x000fe20008000000 */
[----:B------:R-:W-:-:S02]  /*4600*/  UPLOP3.LUT UP4, UPT, UPT, UPT, UPT, 0x40, 0x4 ;  /* 0x000000000004789c */ /* 0x000fc40003f8e870 */
[----:B------:R-:W-:Y:S01]  /*4610*/  UISETP.GE.AND UP2, UPT, UR42, 0x1, UPT ;  /* 0x000000012a00788c */ /* 0x000fe2000bf46270 */
[----:B------:R-:W1:Y:S01]  /*4620*/  LDCU.64 UR16, c[0x0][0xb28] ;  /* 0x00016500ff1077ac */ /* 0x000e620008000a00 */
[----:B------:R-:W-:Y:S02]  /*4630*/  ULEA UR24, UR54, UR24, 0x18 ;  /* 0x0000001836187291 */ /* 0x000fe4000f8ec0ff */
[----:B------:R-:W-:Y:S02]  /*4640*/  UISETP.NE.AND.EX UP6, UPT, UR29, URZ, UPT, UP6 ;  /* 0x000000ff1d00728c */ /* 0x000fe4000bfc5360 */
[----:B------:R-:W-:Y:S02]  /*4650*/  USHF.R.U32.HI UR39, URZ, UR33, UR6 ;  /* 0x00000021ff277299 */ /* 0x000fe40008011606 */
[----:B---3--:R-:W-:Y:S02]  /*4660*/  USHF.R.U32.HI UR38, URZ, UR41, UR38 ;  /* 0x00000029ff267299 */ /* 0x008fe40008011626 */
[----:B------:R-:W-:-:S02]  /*4670*/  UISETP.NE.AND UP0, UPT, UR34, 0x1, UPT ;  /* 0x000000012200788c */ /* 0x000fc4000bf05270 */
[----:B------:R-:W-:-:S11]  /*4680*/  UISETP.NE.AND UP3, UPT, UR4, 0x1, UPT ;  /* 0x000000010400788c */ /* 0x000fd6000bf65270 */
.L_x_93:
[C---:B------:R-:W-:Y:S02]  /*4690*/  LEA R8, R10.reuse, UR24, 0x3 ;  /* 0x000000180a087c11 */ /* 0x040fe4000f8e18ff */
[----:B------:R-:W-:Y:S02]  /*46a0*/  SHF.L.U32 R0, R9, 0x1f, RZ ;  /* 0x0000001f09007819 */ /* 0x000fe400000006ff */
[----:B------:R-:W-:Y:S02]  /*46b0*/  LEA R4, R10, UR24, 0x4 ;  /* 0x000000180a047c11 */ /* 0x000fe4000f8e20ff */
[----:B--2---:R-:W2:Y:S02]  /*46c0*/  SYNCS.PHASECHK.TRANS64.TRYWAIT P0, [R8+URZ+0x110], R0 ;  /* 0x00011000080075a7 */ /* 0x004ea400080011ff */
[----:B--2---:R-:W-:Y:S05]  /*46d0*/  @!P0 BRA `(.L_x_85) ;  /* 0x0000003c00c48947 */ /* 0x004fea0003800000 */
.L_x_177:
[----:B------:R-:W3:Y:S01]  /*46e0*/  LDS.128 R4, [R4+0x1a0] ;  /* 0x0001a00004047984 */ /* 0x000ee20000000c00 */
[----:B------:R-:W-:Y:S01]  /*46f0*/  UISETP.GE.AND UP0, UPT, UR42, 0x1, UPT ;  /* 0x000000012a00788c */ /* 0x000fe2000bf06270 */
[----:B------:R-:W-:Y:S01]  /*4700*/  @!PT LDS RZ, [RZ] ;  /* 0x00000000fffff984 */ /* 0x000fe20000000800 */
[----:B------:R-:W-:Y:S01]  /*4710*/  @!PT LDS RZ, [RZ] ;  /* 0x00000000fffff984 */ /* 0x000fe20000000800 */
[----:B------:R-:W-:Y:S01]  /*4720*/  @!PT LDS RZ, [RZ] ;  /* 0x00000000fffff984 */ /* 0x000fe20000000800 */
[----:B------:R-:W-:Y:S01]  /*4730*/  @!PT LDS RZ, [RZ] ;  /* 0x00000000fffff984 */ /* 0x000fe20000000800 */
[----:B------:R4:W-:Y:S06]  /*4740*/  MEMBAR.ALL.CTA ;  /* 0x0000000000007992 */ /* 0x0009ec0000008000 */
[----:B----4-:R-:W4:Y:S01]  /*4750*/  FENCE.VIEW.ASYNC.S ;  /* 0x00000000000073c6 */ /* 0x010f220000000000 */
[----:B---3--:R-:W-:Y:S11]  /*4760*/  LOP3.LUT P0, RZ, R6, 0x1, RZ, 0xc0, !PT ;  /* 0x0000000106ff7812 */ /* 0x008ff6000780c0ff */
[----:B------:R-:W-:Y:S02]  /*4770*/  @!UPT UIADD3 URZ, UPT, UPT, URZ, URZ, URZ ;  /* 0x000000fffffff290 */ /* 0x000fe4000fffe0ff */
[----:B----4-:R-:W-:Y:S01]  /*4780*/  VOTEU.ANY UP2, P0 ;  /* 0x0000000000ff7886 */ /* 0x010fe20000040100 */
[----:B------:R-:W-:Y:S11]  /*4790*/  PLOP3.LUT P0, PT, PT, PT, UP2, 0x80, 0x8 ;  /* 0x000000000008781c */ /* 0x000ff60003f0f028 */
[----:B------:R-:W-:Y:S02]  /*47a0*/  @!UPT UIADD3 URZ, UPT, UPT, URZ, URZ, URZ ;  /* 0x000000fffffff290 */ /* 0x000fe4000fffe0ff */
[----:B--2---:R-:W-:Y:S02]  /*47b0*/  @P0 SHF.R.U32.HI R0, RZ, 0x10, R5 ;  /* 0x00000010ff000819 */ /* 0x004fe40000011605 */
[----:B------:R-:W-:Y:S02]  /*47c0*/  @P0 MOV R2, R4 ;  /* 0x0000000400020202 */ /* 0x000fe40000000f00 */
[----:B------:R-:W-:Y:S01]  /*47d0*/  @P0 R2UR UR4, R0 ;  /* 0x00000000000402ca */ /* 0x000fe200000e0000 */
[----:B------:R-:W-:Y:S01]  /*47e0*/  VIADD R0, R8, 0x120 ;  /* 0x0000012008007836 */ /* 0x000fe20000000000 */
[----:B------:R-:W-:Y:S02]  /*47f0*/  @P0 LOP3.LUT R4, R5, 0xffff, RZ, 0xc0, !PT ;  /* 0x0000ffff05040812 */ /* 0x000fe400078ec0ff */
[----:B------:R-:W-:Y:S02]  /*4800*/  @P0 R2UR UR6, R2 ;  /* 0x00000000020602ca */ /* 0x000fe400000e0000 */
[----:B------:R-:W-:Y:S02]  /*4810*/  PRMT R0, RZ, 0x654, R0 ;  /* 0x00000654ff007816 */ /* 0x000fe40000000000 */
[----:B------:R-:W-:Y:S02]  /*4820*/  @P0 R2UR UR5, R4 ;  /* 0x00000000040502ca */ /* 0x000fe400000e0000 */
[----:B------:R2:W-:Y:S03]  /*4830*/  SYNCS.ARRIVE.TRANS64.RED.A1T0 RZ, [R0+URZ], RZ ;  /* 0x000000ff00ff79a7 */ /* 0x0005e600081004ff */
[----:B------:R-:W-:Y:S04]  /*4840*/  @UP2 UMOV UR27, UR4 ;  /* 0x00000004001b2c82 */ /* 0x000fe80008000000 */
[----:B------:R-:W-:Y:S04]  /*4850*/  @UP2 UMOV UR14, UR6 ;  /* 0x00000006000e2c82 */ /* 0x000fe80008000000 */
[----:B------:R-:W-:Y:S01]  /*4860*/  @UP2 UMOV UR13, UR5 ;  /* 0x00000005000d2c82 */ /* 0x000fe20008000000 */
[----:B------:R-:W-:Y:S05]  /*4870*/  BRA.U !UP0, `(.L_x_86) ;  /* 0x0000000108c07547 */ /* 0x000fea000b800000 */
[----:B------:R-:W-:Y:S02]  /*4880*/  UIMAD.WIDE.U32 UR8, UR13, UR35, URZ ;  /* 0x000000230d0872a5 */ /* 0x000fe4000f8e00ff */
[----:B------:R-:W-:Y:S02]  /*4890*/  UP2UR UR12, UPR, URZ, 0x4 ;  /* 0x00000004ff0c7883 */ /* 0x000fe40008000000 */
[----:B------:R-:W-:Y:S02]  /*48a0*/  UISETP.NE.AND UP2, UPT, UR34, 0x1, UPT ;  /* 0x000000012200788c */ /* 0x000fe4000bf45270 */
[----:B------:R-:W-:Y:S02]  /*48b0*/  UIMAD.WIDE.U32 UR10, UR14, UR32, URZ ;  /* 0x000000200e0a72a5 */ /* 0x000fe4000f8e00ff */
[----:B------:R-:W-:Y:S02]  /*48c0*/  USEL UR4, UR31, UR38, !UP2 ;  /* 0x000000261f047287 */ /* 0x000fe4000d000000 */
[----:B------:R-:W-:Y:S02]  /*48d0*/  UISETP.NE.AND UP0, UPT, UR15, 0x1, UPT ;  /* 0x000000010f00788c */ /* 0x000fe4000bf05270 */
[----:B------:R-:W-:Y:S02]  /*48e0*/  UP2UR UR22, UPR, URZ, 0x2 ;  /* 0x00000002ff167883 */ /* 0x000fe40008000000 */
[----:B------:R-:W-:Y:S02]  /*48f0*/  UISETP.NE.AND UP1, UPT, UR42, 0x1, UPT ;  /* 0x000000012a00788c */ /* 0x000fe4000bf25270 */
[----:B-1----:R-:W-:Y:S02]  /*4900*/  UIMAD.WIDE.U32 UR18, UR4, UR16, URZ ;  /* 0x00000010041272a5 */ /* 0x002fe4000f8e00ff */
[----:B------:R-:W-:Y:S01]  /*4910*/  USEL UR7, UR37, UR39, !UP0 ;  /* 0x0000002725077287 */ /* 0x000fe2000c000000 */
[----:B------:R-:W-:Y:S02]  /*4920*/  UMOV UR5, UR9 ;  /* 0x0000000900057c82 */ /* 0x000fe40008000000 */
[----:B------:R-:W-:Y:S02]  /*4930*/  USHF.R.U32.HI UR6, URZ, UR41, UR5 ;  /* 0x00000029ff067299 */ /* 0x000fe40008011605 */
[----:B------:R-:W-:Y:S02]  /*4940*/  UIMAD.WIDE.U32 UR20, UR7, UR16, URZ ;  /* 0x00000010071472a5 */ /* 0x000fe4000f8e00ff */
[----:B------:R-:W-:Y:S02]  /*4950*/  USEL UR6, UR13, UR6, !UP2 ;  /* 0x000000060d067287 */ /* 0x000fe4000d000000 */
[----:B------:R-:W-:Y:S01]  /*4960*/  UISETP.NE.AND UP2, UPT, UR12, URZ, UPT ;  /* 0x000000ff0c00728c */ /* 0x000fe2000bf45270 */
[----:B------:R-:W-:Y:S01]  /*4970*/  UMOV UR5, UR11 ;  /* 0x0000000b00057c82 */ /* 0x000fe20008000000 */
[----:B------:R-:W-:Y:S02]  /*4980*/  UIMAD.WIDE.U32 UR10, UR6, UR16, URZ ;  /* 0x00000010060a72a5 */ /* 0x000fe4000f8e00ff */
[----:B------:R-:W-:Y:S03]  /*4990*/  USHF.R.U32.HI UR8, URZ, UR33, UR5 ;  /* 0x00000021ff087299 */ /* 0x000fe60008011605 */
[----:B------:R-:W-:Y:S02]  /*49a0*/  UMOV UR5, UR19 ;  /* 0x0000001300057c82 */ /* 0x000fe40008000000 */
[----:B------:R-:W-:Y:S03]  /*49b0*/  @UP1 USHF.R.U32.HI UR4, URZ, UR17, UR5 ;  /* 0x00000011ff041299 */ /* 0x000fe60008011605 */
[----:B------:R-:W-:Y:S01]  /*49c0*/  UMOV UR5, UR21 ;  /* 0x0000001500057c82 */ /* 0x000fe20008000000 */
[----:B------:R-:W-:Y:S02]  /*49d0*/  UIMAD UR4, UR42, UR4, URZ ;  /* 0x000000042a0472a4 */ /* 0x000fe4000f8e02ff */
[----:B------:R-:W-:Y:S02]  /*49e0*/  @UP1 USHF.R.U32.HI UR7, URZ, UR17, UR5 ;  /* 0x00000011ff071299 */ /* 0x000fe40008011605 */
[----:B------:R-:W-:Y:S02]  /*49f0*/  USEL UR5, UR14, UR8, !UP0 ;  /* 0x000000080e057287 */ /* 0x000fe4000c000000 */
[----:B------:R-:W-:Y:S02]  /*4a00*/  UIMAD UR8, UR42, UR7, URZ ;  /* 0x000000072a0872a4 */ /* 0x000fe4000f8e02ff */
[----:B------:R-:W-:Y:S03]  /*4a10*/  UISETP.GE.AND UP0, UPT, UR6, UR4, UPT ;  /* 0x000000040600728c */ /* 0x000fe6000bf06270 */
[----:B------:R-:W-:Y:S01]  /*4a20*/  UMOV UR4, UR11 ;  /* 0x0000000b00047c82 */ /* 0x000fe20008000000 */
[----:B------:R-:W-:Y:S02]  /*4a30*/  UISETP.GE.OR UP0, UPT, UR5, UR8, UP0 ;  /* 0x000000080500728c */ /* 0x000fe40008706670 */
[----:B------:R-:W-:Y:S02]  /*4a40*/  USHF.R.U32.HI UR4, URZ, UR17, UR4 ;  /* 0x00000011ff047299 */ /* 0x000fe40008011604 */
[----:B------:R-:W-:Y:S02]  /*4a50*/  UIMAD.WIDE.U32 UR8, UR5, UR16, URZ ;  /* 0x00000010050872a5 */ /* 0x000fe4000f8e00ff */
[----:B------:R-:W-:Y:S04]  /*4a60*/  USEL UR10, UR6, UR4, !UP1 ;  /* 0x00000004060a7287 */ /* 0x000fe8000c800000 */
[----:B------:R-:W-:Y:S01]  /*4a70*/  UIADD3 UR11, UPT, UPT, -UR10, URZ, URZ ;  /* 0x000000ff0a0b7290 */ /* 0x000fe2000fffe1ff */
[----:B------:R-:W-:Y:S02]  /*4a80*/  @!UP0 UMOV UR4, UR9 ;  /* 0x0000000900048c82 */ /* 0x000fe40008000000 */
[----:B------:R-:W-:Y:S02]  /*4a90*/  @!UP0 USHF.R.U32.HI UR4, URZ, UR17, UR4 ;  /* 0x00000011ff048299 */ /* 0x000fe40008011604 */
[----:B------:R-:W-:Y:S02]  /*4aa0*/  UIMAD UR8, UR42, UR11, UR6 ;  /* 0x0000000b2a0872a4 */ /* 0x000fe4000f8e0206 */
[----:B------:R-:W-:Y:S02]  /*4ab0*/  @!UP0 USEL UR4, UR5, UR4, !UP1 ;  /* 0x0000000405048287 */ /* 0x000fe4000c800000 */
[----:B------:R-:W-:Y:S02]  /*4ac0*/  UISETP.NE.AND UP1, UPT, UR22, URZ, UPT ;  /* 0x000000ff1600728c */ /* 0x000fe4000bf25270 */
[----:B------:R-:W-:Y:S02]  /*4ad0*/  @!UP0 UIMAD UR8, UR7, UR8, UR4 ;  /* 0x00000008070882a4 */ /* 0x000fe4000f8e0204 */
[----:B------:R-:W-:Y:S02]  /*4ae0*/  @!UP0 UIADD3 UR9, UPT, UPT, UR10, -UR4, URZ ;  /* 0x800000040a098290 */ /* 0x000fe4000fffe0ff */
[----:B------:R-:W-:Y:S02]  /*4af0*/  UIADD3 UR4, UPT, UPT, -UR5, URZ, URZ ;  /* 0x000000ff05047290 */ /* 0x000fe4000fffe1ff */
[----:B------:R-:W-:Y:S02]  /*4b00*/  UIADD3 UR7, UPT, UPT, -UR6, URZ, URZ ;  /* 0x000000ff06077290 */ /* 0x000fe4000fffe1ff */
[----:B------:R-:W-:Y:S02]  /*4b10*/  @!UP0 UIMAD UR6, UR9, UR42, UR5 ;  /* 0x0000002a090682a4 */ /* 0x000fe4000f8e0205 */
[----:B------:R-:W-:Y:S02]  /*4b20*/  UIMAD UR14, UR15, UR4, UR14 ;  /* 0x000000040f0e72a4 */ /* 0x000fe4000f8e020e */
[----:B------:R-:W-:Y:S01]  /*4b30*/  UIMAD UR13, UR34, UR7, UR13 ;  /* 0x00000007220d72a4 */ /* 0x000fe2000f8e020d */
[----:B------:R-:W-:Y:S02]  /*4b40*/  @!UP0 UMOV UR5, UR8 ;  /* 0x0000000800058c82 */ /* 0x000fe40008000000 */
[----:B------:R-:W-:Y:S02]  /*4b50*/  UIMAD UR14, UR5, UR15, UR14 ;  /* 0x0000000f050e72a4 */ /* 0x000fe4000f8e020e */
[----:B------:R-:W-:Y:S11]  /*4b60*/  UIMAD UR13, UR6, UR34, UR13 ;  /* 0x00000022060d72a4 */ /* 0x000ff6000f8e020d */
[----:B------:R-:W-:Y:S01]  /*4b70*/  @!UPT UIADD3 URZ, UPT, UPT, URZ, URZ, URZ ;  /* 0x000000fffffff290 */ /* 0x000fe2000fffe0ff */
.L_x_86:
[----:B------:R-:W3:Y:S01]  /*4b80*/  @!UP3 LDCU.128 UR20, c[0x0][0xb10] ;  /* 0x00016200ff14b7ac */ /* 0x000ee20008000c00 */
[----:B------:R-:W-:Y:S04]  /*4b90*/  ISETP.NE.U32.AND P0, PT, RZ, UR28, PT ;  /* 0x0000001cff007c0c */ /* 0x000fe8000bf05070 */
[----:B------:R-:W-:Y:S01]  /*4ba0*/  ISETP.NE.AND.EX P0, PT, RZ, UR29, PT, P0 ;  /* 0x0000001dff007c0c */ /* 0x000fe2000bf05300 */
[----:B------:R-:W4:Y:S01]  /*4bb0*/  @!UP3 LDCU UR5, c[0x0][0xb0c] ;  /* 0x00016180ff05b7ac */ /* 0x000f220008000800 */
[----:B------:R-:W-:Y:S02]  /*4bc0*/  USHF.L.U32 UR11, UR26, 0x6, URZ ;  /* 0x000000061a0b7899 */ /* 0x000fe400080006ff */
[----:B------:R-:W-:Y:S02]  /*4bd0*/  USHF.L.U32 UR10, UR30, 0x6, URZ ;  /* 0x000000061e0a7899 */ /* 0x000fe400080006ff */
[----:B---3--:R-:W-:Y:S07]  /*4be0*/  UIMAD.WIDE.U32 UR6, UR14, UR20, URZ ;  /* 0x000000140e0672a5 */ /* 0x008fee000f8e00ff */
[----:B------:R-:W-:Y:S01]  /*4bf0*/  @!UP3 UMOV UR4, UR7 ;  /* 0x000000070004bc82 */ /* 0x000fe20008000000 */
[----:B----4-:R-:W-:Y:S02]  /*4c00*/  @!UP3 UISETP.NE.AND UP0, UPT, UR5, 0x1, UPT ;  /* 0x000000010500b88c */ /* 0x010fe4000bf05270 */
[----:B------:R-:W-:Y:S02]  /*4c10*/  @!UP3 USHF.R.U32.HI UR4, URZ, UR21, UR4 ;  /* 0x00000015ff04b299 */ /* 0x000fe40008011604 */
[----:B------:R-:W-:Y:S02]  /*4c20*/  UIMAD.WIDE.U32 UR6, UR13, UR23, URZ ;  /* 0x000000170d0672a5 */ /* 0x000fe4000f8e00ff */
[----:B------:R-:W-:Y:S02]  /*4c30*/  @!UP3 USEL UR8, UR14, UR4, !UP0 ;  /* 0x000000040e08b287 */ /* 0x000fe4000c000000 */
[----:B------:R-:W-:Y:S03]  /*4c40*/  @!UP3 UISETP.NE.AND UP0, UPT, UR22, 0x1, UPT ;  /* 0x000000011600b88c */ /* 0x000fe6000bf05270 */
[----:B------:R-:W-:Y:S02]  /*4c50*/  @!UP3 UMOV UR6, UR7 ;  /* 0x000000070006bc82 */ /* 0x000fe40008000000 */
[----:B------:R-:W3:Y:S02]  /*4c60*/  @!UP3 LDCU UR4, c[0x0][0xb20] ;  /* 0x00016400ff04b7ac */ /* 0x000ee40008000800 */
[----:B---3--:R-:W-:Y:S04]  /*4c70*/  @!UP3 USHF.R.U32.HI UR6, URZ, UR4, UR6 ;  /* 0x00000004ff06b299 */ /* 0x008fe80008011606 */
[----:B------:R-:W-:Y:S04]  /*4c80*/  @!UP3 USEL UR6, UR13, UR6, !UP0 ;  /* 0x000000060d06b287 */ /* 0x000fe8000c000000 */
[----:B------:R-:W-:Y:S02]  /*4c90*/  @!UP3 UIADD3 UR4, UPT, UPT, -UR8, UR6, URZ ;  /* 0x000000060804b290 */ /* 0x000fe4000fffe1ff */
[----:B------:R-:W-:Y:S02]  /*4ca0*/  @!UP3 UIADD3 UR6, UPT, UPT, UR8, -UR6, URZ ;  /* 0x800000060806b290 */ /* 0x000fe4000fffe0ff */
[----:B------:R-:W-:Y:S02]  /*4cb0*/  @!UP3 UIMAD UR14, UR4, UR5, UR14 ;  /* 0x00000005040eb2a4 */ /* 0x000fe4000f8e020e */
[----:B------:R-:W-:Y:S01]  /*4cc0*/  @!UP3 UIMAD UR13, UR6, UR22, UR13 ;  /* 0x00000016060db2a4 */ /* 0x000fe2000f8e020d */
[----:B------:R-:W-:Y:S11]  /*4cd0*/  BRA.U UP4, `(.L_x_87) ;  /* 0x0000000104107547 */ /* 0x000ff6000b800000 */
[----:B------:R-:W-:Y:S04]  /*4ce0*/  MOV R2, UR40 ;  /* 0x0000002800027c02 */ /* 0x000fe80008000f00 */
[----:B------:R-:W-:Y:S04]  /*4cf0*/  SHF.L.U32 R2, R2, 0x1f, RZ ;  /* 0x0000001f02027819 */ /* 0x000fe800000006ff */
[----:B------:R-:W3:Y:S02]  /*4d00*/  SYNCS.PHASECHK.TRANS64.TRYWAIT P1, [UR24+0x108], R2 ;  /* 0x00010802ff0075a7 */ /* 0x000ee40008021118 */
[----:B---3--:R-:W-:Y:S05]  /*4d10*/  @!P1 BRA `(.L_x_88) ;  /* 0x0000003800489947 */ /* 0x008fea0003800000 */
.L_x_87:
[----:B------:R-:W-:Y:S05]  /*4d20*/  BRA.U !UP6, `(.L_x_89) ;  /* 0x000000010e387547 */ /* 0x000fea000b800000 */
[----:B------:R-:W-:Y:S01]  /*4d30*/  UPLOP3.LUT UP1, UPT, UPT, UPT, UP5, 0x80, 0x8 ;  /* 0x000000000008789c */ /* 0x000fe20003f2f050 */
[----:B--2---:R-:W-:Y:S01]  /*4d40*/  HFMA2 R0, -RZ, RZ, 0, 5.9604644775390625e-08 ;  /* 0x00000001ff007431 */ /* 0x004fe200000001ff */
[----:B------:R-:W2:Y:S01]  /*4d50*/  LDCU.64 UR8, c[0x0][0x358] ;  /* 0x00006b00ff0877ac */ /* 0x000ea20008000a00 */
[----:B------:R-:W-:Y:S03]  /*4d60*/  IMAD.MOV.U32 R45, RZ, RZ, 0x1 ;  /* 0x00000001ff2d7424 */ /* 0x000fe600078e00ff */
[----:B------:R-:W-:Y:S05]  /*4d70*/  PLOP3.LUT P1, PT, PT, PT, UP1, 0x80, 0x8 ;  /* 0x000000000008781c */ /* 0x000fea0003f2f018 */
[----:B------:R-:W3:Y:S01]  /*4d80*/  @UP1 LDCU.64 UR4, c[0x0][0x888] ;  /* 0x00011100ff0417ac */ /* 0x000ee20008000a00 */
[----:B------:R-:W-:Y:S07]  /*4d90*/  @UP1 UIMAD UR6, UR36, UR28, URZ ;  /* 0x0000001c240612a4 */ /* 0x000fee000f8e02ff */
[----:B------:R-:W-:Y:S01]  /*4da0*/  @!P1 PRMT R45, R0, 0x7610, R45 ;  /* 0x00007610002d9816 */ /* 0x000fe2000000002d */
[----:B---3--:R-:W-:Y:S06]  /*4db0*/  @UP1 UIMAD.WIDE UR4, UR6, 0x4, UR4 ;  /* 0x00000004060418a5 */ /* 0x008fec000f8e0204 */
[----:B-----5:R-:W-:Y:S01]  /*4dc0*/  IMAD.U32 R26, RZ, RZ, UR4 ;  /* 0x00000004ff1a7e24 */ /* 0x020fe2000f8e00ff */
[----:B------:R-:W-:Y:S04]  /*4dd0*/  MOV R27, UR5 ;  /* 0x00000005001b7c02 */ /* 0x000fe80008000f00 */
[----:B------:R-:W3:Y:S01]  /*4de0*/  @!UP1 LDCU UR4, c[0x0][0x880] ;  /* 0x00011000ff0497ac */ /* 0x000ee20008000800 */
[----:B--2---:R4:W5:Y:S02]  /*4df0*/  @P1 LDG.E R26, desc[UR8][R26.64] ;  /* 0x000000081a1a1981 */ /* 0x004964000c1e1900 */
[----:B---34-:R-:W-:Y:S07]  /*4e00*/  @!P1 IMAD.U32 R26, RZ, RZ, UR4 ;  /* 0x00000004ff1a9e24 */ /* 0x018fee000f8e00ff */
.L_x_89:
[----:B-----5:R-:W-:Y:S01]  /*4e10*/  @!P0 FSETP.EQ.AND P2, PT, R26, RZ, PT ;  /* 0x000000ff1a00820b */ /* 0x020fe20003f42000 */
[----:B------:R-:W-:Y:S01]  /*4e20*/  @!UPT UIADD3 URZ, UPT, UPT, URZ, URZ, URZ ;  /* 0x000000fffffff290 */ /* 0x000fe2000fffe0ff */
[----:B------:R-:W-:Y:S11]  /*4e30*/  @!P0 BRA `(.L_x_90) ;  /* 0x0000000000148947 */ /* 0x000ff60003800000 */
[----:B------:R-:W-:Y:S02]  /*4e40*/  LOP3.LUT P0, RZ, R45, 0xff, RZ, 0xc0, !PT ;  /* 0x000000ff2dff7812 */ /* 0x000fe4000780c0ff */
[----:B------:R-:W-:Y:S04]  /*4e50*/  PLOP3.LUT P2, PT, PT, PT, UP1, 0x80, 0x8 ;  /* 0x000000000008781c */ /* 0x000fe80003f4f018 */
[----:B------:R-:W-:Y:S07]  /*4e60*/  PLOP3.LUT P2, PT, P2, PT, PT, 0x8, 0x80 ;  /* 0x000000000080781c */ /* 0x000fee000174e170 */
[----:B------:R-:W-:Y:S11]  /*4e70*/  @P0 FSETP.EQ.AND P2, PT, R26, RZ, PT ;  /* 0x000000ff1a00020b */ /* 0x000ff60003f42000 */
[----:B------:R-:W-:Y:S02]  /*4e80*/  @!UPT UIADD3 URZ, UPT, UPT, URZ, URZ, URZ ;  /* 0x000000fffffff290 */ /* 0x000fe4000fffe0ff */
.L_x_90:
[----:B------:R-:W-:Y:S01]  /*4e90*/  ULEA UR4, UR25, UR24, 0x3 ;  /* 0x0000001819047291 */ /* 0x000fe2000f8e18ff */
[----:B--2---:R-:W-:Y:S02]  /*4ea0*/  SHF.L.U32 R2, R11, 0x1f, RZ ;  /* 0x0000001f0b027819 */ /* 0x004fe400000006ff */
[----:B------:R-:W-:Y:S04]  /*4eb0*/  ELECT P1, URZ, PT ;  /* 0x0000000000ff782f */ /* 0x000fe80003820000 */
[----:B------:R-:W-:Y:S02]  /*4ec0*/  PLOP3.LUT P1, PT, P2, P1, PT, 0xf2, 0x2f ;  /* 0x00000000002f781c */ /* 0x000fe40001723e72 */
[----:B------:R-:W2:Y:S02]  /*4ed0*/  SYNCS.PHASECHK.TRANS64.TRYWAIT P0, [UR4+0xe8], R2 ;  /* 0x0000e802ff0075a7 */ /* 0x000ea40008001104 */
[----:B--2---:R-:W-:Y:S09]  /*4ee0*/  @!P0 BRA `(.L_x_91) ;  /* 0x0000003400ec8947 */ /* 0x004ff20003800000 */
.L_x_180:
[----:B------:R-:W-:Y:S01]  /*4ef0*/  VOTEU.ALL UP0, P1 ;  /* 0x0000000000ff7886 */ /* 0x000fe20000800000 */
[----:B--2---:R-:W-:Y:S01]  /*4f00*/  @!P1 IADD3 R2, P0, PT, R12, 0x580, RZ ;  /* 0x000005800c029810 */ /* 0x004fe20007f1e0ff */
[----:B------:R-:W-:Y:S01]  /*4f10*/  UIADD3 UR9, UPT, UPT, UR4, 0xd0, URZ ;  /* 0x000000d004097890 */ /* 0x000fe2000fffe0ff */
[----:B------:R-:W-:Y:S01]  /*4f20*/  VIADD R10, R10, 0x1 ;  /* 0x000000010a0a7836 */ /* 0x000fe20000000000 */
[----:B------:R-:W-:Y:S01]  /*4f30*/  UMOV UR22, 0x0 ;  /* 0x0000000000167882 */ /* 0x000fe20000000000 */
[----:B------:R-:W-:Y:S01]  /*4f40*/  @!UP0 ULEA UR5, UR25, UR24, 0xc ;  /* 0x0000001819058291 */ /* 0x000fe2000f8e60ff */
[----:B------:R-:W-:Y:S01]  /*4f50*/  @!P1 IMAD.X R0, RZ, RZ, R13, P0 ;  /* 0x000000ffff009224 */ /* 0x000fe200000e060d */
[----:B------:R-:W-:Y:S01]  /*4f60*/  @!P1 R2UR UR7, R2 ;  /* 0x00000000020792ca */ /* 0x000fe200000e0000 */
[----:B------:R-:W-:Y:S01]  /*4f70*/  @!P1 IMAD.MOV.U32 R2, RZ, RZ, 0x1000 ;  /* 0x00001000ff029424 */ /* 0x000fe200078e00ff */
[----:B------:R-:W-:Y:S02]  /*4f80*/  @!UP0 UIADD3 UR8, UPT, UPT, UR5, 0x200, URZ ;  /* 0x0000020005088890 */ /* 0x000fe4000fffe0ff */
[----:B------:R-:W-:Y:S01]  /*4f90*/  UIADD3 UR5, UPT, UPT, UR25, 0x1, URZ ;  /* 0x0000000119057890 */ /* 0x000fe2000fffe0ff */
[----:B------:R-:W-:Y:S01]  /*4fa0*/  UMOV UR23, 0x10000000 ;  /* 0x1000000000177882 */ /* 0x000fe20000000000 */
[----:B------:R-:W-:Y:S02]  /*4fb0*/  UMOV UR12, UR36 ;  /* 0x00000024000c7c82 */ /* 0x000fe40008000000 */
[----:B------:R-:W-:Y:S04]  /*4fc0*/  UISETP.NE.AND UP0, UPT, UR5, 0x3, UPT ;  /* 0x000000030500788c */ /* 0x000fe8000bf05270 */
[----:B------:R-:W-:Y:S01]  /*4fd0*/  USEL UR6, UR5, URZ, UP0 ;  /* 0x000000ff05067287 */ /* 0x000fe20008000000 */
[----:B------:R-:W-:Y:S01]  /*4fe0*/  @!P1 R2UR UR5, R0 ;  /* 0x00000000000592ca */ /* 0x000fe200000e0000 */
[----:B------:R-:W-:Y:S01]  /*4ff0*/  IMAD.U32 R4, RZ, RZ, UR7 ;  /* 0x00000007ff047e24 */ /* 0x000fe2000f8e00ff */
[----:B------:R-:W-:Y:S02]  /*5000*/  USEL UR20, URZ, 0x1, UP0 ;  /* 0x00000001ff147887 */ /* 0x000fe40008000000 */
[----:B------:R-:W-:Y:S01]  /*5010*/  VOTEU.ALL UP0, P1 ;  /* 0x0000000000ff7886 */ /* 0x000fe20000800000 */
[----:B------:R-:W-:Y:S01]  /*5020*/  UPRMT UR7, UR54, 0x654, UR9 ;  /* 0x0000065436077896 */ /* 0x000fe20008000009 */
[----:B------:R-:W-:Y:S02]  /*5030*/  @!P1 R2UR UR18, R4 ;  /* 0x00000000041292ca */ /* 0x000fe400000e0000 */
[----:B------:R-:W-:Y:S04]  /*5040*/  LOP3.LUT R11, R11, UR20, RZ, 0x3c, !PT ;  /* 0x000000140b0b7c12 */ /* 0x000fe8000f8e3cff */
[----:B------:R-:W-:Y:S01]  /*5050*/  SHF.L.U32 R0, R11, 0x1f, RZ ;  /* 0x0000001f0b007819 */ /* 0x000fe200000006ff */
[----:B------:R-:W-:Y:S01]  /*5060*/  IMAD.U32 R5, RZ, RZ, UR5 ;  /* 0x00000005ff057e24 */ /* 0x000fe2000f8e00ff */
[----:B------:R-:W-:Y:S04]  /*5070*/  ULEA UR5, UR6, UR24, 0x3 ;  /* 0x0000001806057291 */ /* 0x000fe8000f8e18ff */
[----:B------:R-:W-:Y:S11]  /*5080*/  @!P1 R2UR UR19, R5 ;  /* 0x00000000051392ca */ /* 0x000ff600000e0000 */
[----:B------:R-:W-:Y:S02]  /*5090*/  @!UPT UIADD3 URZ, UPT, UPT, URZ, URZ, URZ ;  /* 0x000000fffffff290 */ /* 0x000fe4000fffe0ff */
[----:B------:R2:W-:Y:S01]  /*50a0*/  @!UP0 UTMALDG.3D [UR8], [UR18], desc[UR22] ;  /* 0x00001608120085b4 */ /* 0x0005e20008011000 */
[----:B------:R2:W-:Y:S01]  /*50b0*/  @!P1 SYNCS.ARRIVE.TRANS64.RED.A0TR RZ, [UR4+0xd0], R2 ;  /* 0x0000d002ffff99a7 */ /* 0x0005e20008300404 */
[----:B------:R-:W-:Y:S01]  /*50c0*/  SYNCS.ARRIVE.TRANS64.RED.A1T0 RZ, [UR7], RZ ;  /* 0x000000ffffff79a7 */ /* 0x000fe20008100407 */
[----:B------:R-:W3:Y:S02]  /*50d0*/  SYNCS.PHASECHK.TRANS64.TRYWAIT P0, [UR5+0xe8], R0 ;  /* 0x0000e800ff0075a7 */ /* 0x000ee40008001105 */
[----:B--23--:R-:W-:Y:S05]  /*50e0*/  @!P0 BRA `(.L_x_92) ;  /* 0x0000003400848947 */ /* 0x00cfea0003800000 */
.L_x_182:
[----:B------:R-:W-:Y:S01]  /*50f0*/  UIADD3 UR9, UPT, UPT, UR5, 0xd0, URZ ;  /* 0x000000d005097890 */ /* 0x000fe2000fffe0ff */
[----:B--2---:R-:W-:Y:S01]  /*5100*/  @!P1 IADD3 R2, P0, PT, R12, 0x580, RZ ;  /* 0x000005800c029810 */ /* 0x004fe20007f1e0ff */
[----:B------:R-:W-:Y:S01]  /*5110*/  UPLOP3.LUT UP4, UPT, UPT, UPT, UPT, 0x80, 0x8 ;  /* 0x000000000008789c */ /* 0x000fe20003f8f070 */
[----:B------:R-:W-:Y:S01]  /*5120*/  R2UR UR22, R47 ;  /* 0x000000002f1672ca */ /* 0x000fe200000e0000 */
[----:B------:R-:W-:Y:S01]  /*5130*/  UMOV UR20, 0x0 ;  /* 0x0000000000147882 */ /* 0x000fe20000000000 */
[----:B------:R-:W-:Y:S01]  /*5140*/  UMOV UR21, 0x10000000 ;  /* 0x1000000000157882 */ /* 0x000fe20000000000 */
[----:B------:R-:W-:Y:S01]  /*5150*/  UMOV UR12, UR36 ;  /* 0x00000024000c7c82 */ /* 0x000fe20008000000 */
[----:B------:R-:W-:Y:S01]  /*5160*/  VOTEU.ALL UP0, P1 ;  /* 0x0000000000ff7886 */ /* 0x000fe20000800000 */
[----:B------:R-:W-:Y:S01]  /*5170*/  @!P1 IMAD.X R0, RZ, RZ, R13, P0 ;  /* 0x000000ffff009224 */ /* 0x000fe200000e060d */
[----:B------:R-:W-:Y:S01]  /*5180*/  R2UR UR19, R48 ;  /* 0x00000000301372ca */ /* 0x000fe200000e0000 */
[----:B------:R-:W-:Y:S01]  /*5190*/  UMOV UR36, UR27 ;  /* 0x0000001b00247c82 */ /* 0x000fe20008000000 */
[C---:B------:R-:W-:Y:S01]  /*51a0*/  ISETP.NE.AND P0, PT, R10.reuse, 0x2, PT ;  /* 0x000000020a00780c */ /* 0x040fe20003f05270 */
[----:B------:R-:W-:Y:S02]  /*51b0*/  @!UP0 ULEA UR4, UR6, UR24, 0xc ;  /* 0x0000001806048291 */ /* 0x000fe4000f8e60ff */
[----:B------:R-:W-:Y:S01]  /*51c0*/  @!UP0 UIADD3 UR10, UPT, UPT, UR10, 0x20, URZ ;  /* 0x000000200a0a8890 */ /* 0x000fe2000fffe0ff */
[----:B------:R-:W-:Y:S01]  /*51d0*/  SEL R10, R10, RZ, P0 ;  /* 0x000000ff0a0a7207 */ /* 0x000fe20000000000 */
[----:B------:R-:W-:Y:S02]  /*51e0*/  @!UP0 UIADD3 UR8, UPT, UPT, UR4, 0x200, URZ ;  /* 0x0000020004088890 */ /* 0x000fe4000fffe0ff */
[----:B------:R-:W-:Y:S01]  /*51f0*/  UIADD3 UR4, UPT, UPT, UR6, 0x1, URZ ;  /* 0x0000000106047890 */ /* 0x000fe2000fffe0ff */
[----:B------:R-:W-:Y:S01]  /*5200*/  @!P1 R2UR UR6, R2 ;  /* 0x00000000020692ca */ /* 0x000fe200000e0000 */
[----:B------:R-:W-:Y:S02]  /*5210*/  UIADD3 UR30, UPT, UPT, UR13, UR22, URZ ;  /* 0x000000160d1e7290 */ /* 0x000fe4000fffe0ff */
[----:B------:R-:W-:Y:S02]  /*5220*/  UISETP.NE.AND UP0, UPT, UR4, 0x3, UPT ;  /* 0x000000030400788c */ /* 0x000fe4000bf05270 */
[----:B------:R-:W-:Y:S02]  /*5230*/  UIADD3 UR26, UPT, UPT, UR14, UR19, URZ ;  /* 0x000000130e1a7290 */ /* 0x000fe4000fffe0ff */
[----:B------:R-:W-:Y:S01]  /*5240*/  USEL UR25, UR4, URZ, UP0 ;  /* 0x000000ff04197287 */ /* 0x000fe20008000000 */
[----:B------:R-:W-:Y:S01]  /*5250*/  @!P1 R2UR UR4, R0 ;  /* 0x00000000000492ca */ /* 0x000fe200000e0000 */
[----:B------:R-:W-:Y:S01]  /*5260*/  USEL UR18, URZ, 0x1, UP0 ;  /* 0x00000001ff127887 */ /* 0x000fe20008000000 */
[----:B------:R-:W-:Y:S01]  /*5270*/  SEL R0, RZ, 0x1, P0 ;  /* 0x00000001ff007807 */ /* 0x000fe20000000000 */
[----:B------:R-:W-:Y:S02]  /*5280*/  VOTEU.ALL UP0, P1 ;  /* 0x0000000000ff7886 */ /* 0x000fe40000800000 */
[----:B------:R-:W-:Y:S01]  /*5290*/  IMAD.U32 R4, RZ, RZ, UR6 ;  /* 0x00000006ff047e24 */ /* 0x000fe2000f8e00ff */
[----:B------:R-:W-:Y:S02]  /*52a0*/  LOP3.LUT R9, R9, R0, RZ, 0x3c, !PT ;  /* 0x0000000009097212 */ /* 0x000fe400078e3cff */
[----:B------:R-:W-:Y:S02]  /*52b0*/  LOP3.LUT R11, R11, UR18, RZ, 0x3c, !PT ;  /* 0x000000120b0b7c12 */ /* 0x000fe4000f8e3cff */
[----:B------:R-:W-:Y:S03]  /*52c0*/  @!P1 R2UR UR6, R4 ;  /* 0x00000000040692ca */ /* 0x000fe600000e0000 */
[----:B------:R-:W-:Y:S01]  /*52d0*/  IMAD.U32 R5, RZ, RZ, UR4 ;  /* 0x00000004ff057e24 */ /* 0x000fe2000f8e00ff */
[----:B------:R-:W-:Y:S04]  /*52e0*/  UPRMT UR4, UR54, 0x654, UR9 ;  /* 0x0000065436047896 */ /* 0x000fe80008000009 */
[----:B------:R-:W-:Y:S11]  /*52f0*/  @!P1 R2UR UR7, R5 ;  /* 0x00000000050792ca */ /* 0x000ff600000e0000 */
[----:B------:R-:W-:Y:S02]  /*5300*/  @!UPT UIADD3 URZ, UPT, UPT, URZ, URZ, URZ ;  /* 0x000000fffffff290 */ /* 0x000fe4000fffe0ff */
[----:B------:R2:W-:Y:S01]  /*5310*/  @!UP0 UTMALDG.3D [UR8], [UR6], desc[UR20] ;  /* 0x00001408060085b4 */ /* 0x0005e20008011000 */
[----:B------:R2:W-:Y:S01]  /*5320*/  @!P1 SYNCS.ARRIVE.TRANS64.RED.A0TR RZ, [UR5+0xd0], R3 ;  /* 0x0000d003ffff99a7 */ /* 0x0005e20008300405 */
[----:B------:R-:W-:Y:S01]  /*5330*/  SYNCS.ARRIVE.TRANS64.RED.A1T0 RZ, [UR4], RZ ;  /* 0x000000ffffff79a7 */ /* 0x000fe20008100404 */
[----:B------:R-:W-:Y:S05]  /*5340*/  BRA.U UP2, `(.L_x_93) ;  /* 0xfffffff102d07547 */ /* 0x000fea000b83ffff */
[----:B------:R-:W-:Y:S01]  /*5350*/  UIADD3 UR24, UPT, UPT, UR24, 0xe8, URZ ;  /* 0x000000e818187890 */ /* 0x000fe2000fffe0ff */
[----:B------:R-:W-:-:S03]  /*5360*/  SHF.L.U32 R2, R11, 0x1f, RZ ;  /* 0x0000001f0b027819 */ /* 0x000fc600000006ff */
[----:B------:R-:W-:-:S09]  /*5370*/  ULEA UR4, UR25, UR24, 0x3 ;  /* 0x0000001819047291 */ /* 0x000fd2000f8e18ff */
[----:B------:R-:W3:Y:S02]  /*5380*/  SYNCS.PHASECHK.TRANS64.TRYWAIT P0, [UR4], R2 ;  /* 0x00000002ff0075a7 */ /* 0x000ee40008001104 */
[----:B---3--:R-:W-:Y:S05]  /*5390*/  @!P0 BRA `(.L_x_94) ;  /* 0x0000003000f08947 */ /* 0x008fea0003800000 */
.L_x_184:
[----:B------:R-:W-:-:S04]  /*53a0*/  UIADD3 UR4, UPT, UPT, UR25, 0x1, URZ ;  /* 0x0000000119047890 */ /* 0x000fc8000fffe0ff */
[----:B------:R-:W-:-:S04]  /*53b0*/  UISETP.NE.AND UP0, UPT, UR4, 0x3, UPT ;  /* 0x000000030400788c */ /* 0x000fc8000bf05270 */
[----:B--2---:R-:W-:Y:S02]  /*53c0*/  USEL UR6, URZ, 0x1, UP0 ;  /* 0x00000001ff067887 */ /* 0x004fe40008000000 */
[----:B------:R-:W-:-:S04]  /*53d0*/  USEL UR4, UR4, URZ, UP0 ;  /* 0x000000ff04047287 */ /* 0x000fc80008000000 */
[----:B------:R-:W-:Y:S01]  /*53e0*/  ULEA UR5, UR4, UR24, 0x3 ;  /* 0x0000001804057291 */ /* 0x000fe2000f8e18ff */
[----:B------:R-:W-:-:S04]  /*53f0*/  LOP3.LUT R11, R11, UR6, RZ, 0x3c, !PT ;  /* 0x000000060b0b7c12 */ /* 0x000fc8000f8e3cff */
[----:B---3--:R-:W-:-:S04]  /*5400*/  SHF.L.U32 R2, R11, 0x1f, RZ ;  /* 0x0000001f0b027819 */ /* 0x008fc800000006ff */
[----:B------:R-:W2:Y:S02]  /*5410*/  SYNCS.PHASECHK.TRANS64.TRYWAIT P0, [UR5], R2 ;  /* 0x00000002ff0075a7 */ /* 0x000ea40008001105 */
[----:B--2---:R-:W-:Y:S05]  /*5420*/  @!P0 BRA `(.L_x_95) ;  /* 0x0000003000e48947 */ /* 0x004fea0003800000 */
.L_x_186:
[----:B------:R-:W-:-:S04]  /*5430*/  UIADD3 UR4, UPT, UPT, UR4, 0x1, URZ ;  /* 0x0000000104047890 */ /* 0x000fc8000fffe0ff */
[----:B------:R-:W-:-:S04]  /*5440*/  UISETP.NE.AND UP0, UPT, UR4, 0x3, UPT ;  /* 0x000000030400788c */ /* 0x000fc8000bf05270 */
[----:B------:R-:W-:Y:S02]  /*5450*/  USEL UR5, URZ, 0x1, UP0 ;  /* 0x00000001ff057887 */ /* 0x000fe40008000000 */
[----:B------:R-:W-:-:S04]  /*5460*/  USEL UR4, UR4, URZ, UP0 ;  /* 0x000000ff04047287 */ /* 0x000fc80008000000 */
[----:B------:R-:W-:Y:S01]  /*5470*/  ULEA UR4, UR4, UR24, 0x3 ;  /* 0x0000001804047291 */ /* 0x000fe2000f8e18ff */
[----:B--2---:R-:W-:-:S04]  /*5480*/  LOP3.LUT R2, R11, UR5, RZ, 0x3c, !PT ;  /* 0x000000050b027c12 */ /* 0x004fc8000f8e3cff */
[----:B------:R-:W-:Y:S01]  /*5490*/  SHF.L.U32 R2, R2, 0x1f, RZ ;  /* 0x0000001f02027819 */ /* 0x000fe200000006ff */
[----:B------:R-:W-:-:S07]  /*54a0*/  IMAD.U32 R0, RZ, RZ, UR4 ;  /* 0x00000004ff007e24 */ /* 0x000fce000f8e00ff */
.L_x_96:
[----:B--2---:R2:W3:Y:S02]  /*54b0*/  SYNCS.PHASECHK.TRANS64.TRYWAIT P0, [R0+URZ], R2 ;  /* 0x00000002000075a7 */ /* 0x0044e400080011ff */
[----:B---3--:R-:W-:Y:S05]  /*54c0*/  @!P0 NANOSLEEP.SYNCS 0x989680 ;  /* 0x009896800000895d */ /* 0x008fea0003900000 */
[----:B------:R-:W3:Y:S02]  /*54d0*/  @!P0 SYNCS.PHASECHK.TRANS64 P0, [R0+URZ], R2 ;  /* 0x00000002000085a7 */ /* 0x000ee400080010ff */
[----:B-1-3--:R-:W-:Y:S05]  /*54e0*/  @P0 EXIT ;  /* 0x000000000000094d */ /* 0x00afea0003800000 */
[----:B------:R-:W-:Y:S05]  /*54f0*/  BRA `(.L_x_96) ;  /* 0xfffffffc00ec7947 */ /* 0x000fea000383ffff */
.L_x_84:
[----:B------:R-:W-:-:S06]  /*5500*/  UISETP.GE.AND UP0, UPT, UR18, 0x4, UPT ;  /* 0x000000041200788c */ /* 0x000fcc000bf06270 */
[----:B------:R-:W-:-:S13]  /*5510*/  PLOP3.LUT P0, PT, PT, PT, UP0, 0x80, 0x8 ;  /* 0x000000000008781c */ /* 0x000fda0003f0f008 */
[----:B-1----:R-:W-:Y:S05]  /*5520*/  @!P0 EXIT ;  /* 0x000000000000894d */ /* 0x002fea0003800000 */
[----:B------:R-:W-:Y:S01]  /*5530*/  BAR.SYNC.DEFER_BLOCKING 0x6, 0xa0 ;  /* 0x0182800000007b1d */ /* 0x000fe20000010000 */
[C---:B------:R-:W-:Y:S01]  /*5540*/  IMAD.SHL.U32 R3, R55.reuse, 0x20, RZ ;  /* 0x0000002037037824 */ /* 0x040fe200078e00ff */
[----:B------:R-:W-:Y:S01]  /*5550*/  SHF.R.U32.HI R4, RZ, 0x1, R55 ;  /* 0x00000001ff047819 */ /* 0x000fe20000011637 */
[C---:B------:R-:W-:Y:S01]  /*5560*/  IMAD.SHL.U32 R2, R55.reuse, 0x10, RZ ;  /* 0x0000001037027824 */ /* 0x040fe200078e00ff */
[C---:B------:R-:W-:Y:S01]  /*5570*/  LOP3.LUT P0, RZ, R55.reuse, 0x4, RZ, 0xc0, !PT ;  /* 0x0000000437ff7812 */ /* 0x040fe2000780c0ff */
[----:B------:R-:W-:Y:S01]  /*5580*/  IMAD.U32 R23, R55, 0x10000, RZ ;  /* 0x0001000037177824 */ /* 0x000fe200078e00ff */
[----:B------:R-:W-:Y:S01]  /*5590*/  UMOV UR44, 0x400 ;  /* 0x00000400002c7882 */ /* 0x000fe20000000000 */
[----:B------:R-:W1:Y:S01]  /*55a0*/  LDCU.64 UR4, c[0x0][0x890] ;  /* 0x00011200ff0477ac */ /* 0x000e620008000a00 */
[----:B------:R-:W2:Y:S01]  /*55b0*/  LDC.64 R42, c[0x0][0x8b0] ;  /* 0x00022c00ff2a7b82 */ /* 0x000ea20000000a00 */
[----:B------:R-:W-:Y:S01]  /*55c0*/  LOP3.LUT R5, R3, 0xc0, RZ, 0xc0, !PT ;  /* 0x000000c003057812 */ /* 0x000fe200078ec0ff */
[----:B------:R-:W-:Y:S01]  /*55d0*/  IMAD.SHL.U32 R44, R55, 0x4, RZ ;  /* 0x00000004372c7824 */ /* 0x000fe200078e00ff */
[----:B------:R-:W-:Y:S01]  /*55e0*/  ULEA UR44, UR54, UR44, 0x18 ;  /* 0x0000002c362c7291 */ /* 0x000fe2000f8ec0ff */
[----:B------:R-:W-:Y:S01]  /*55f0*/  LOP3.LUT R2, R2, 0x600, RZ, 0xc0, !PT ;  /* 0x0000060002027812 */ /* 0x000fe200078ec0ff */
[----:B------:R-:W-:Y:S01]  /*5600*/  IMAD.MOV.U32 R54, RZ, RZ, 0x10 ;  /* 0x00000010ff367424 */ /* 0x000fe200078e00ff */
[----:B------:R-:W-:Y:S01]  /*5610*/  LOP3.LUT R4, R5, 0x8, R4, 0xf8, !PT ;  /* 0x0000000805047812 */ /* 0x000fe200078ef804 */
[----:B------:R-:W-:Y:S01]  /*5620*/  IMAD.MOV.U32 R22, RZ, RZ, RZ ;  /* 0x000000ffff167224 */ /* 0x000fe200078e00ff */
[----:B------:R-:W3:Y:S01]  /*5630*/  LDC.64 R40, c[0x0][0x8a8] ;  /* 0x00022a00ff287b82 */ /* 0x000ee20000000a00 */
[----:B------:R-:W-:-:S02]  /*5640*/  LOP3.LUT R2, R2, 0x20, R3, 0xf8, !PT ;  /* 0x0000002002027812 */ /* 0x000fc400078ef803 */
[----:B------:R-:W-:Y:S02]  /*5650*/  CS2R R52, SRZ ;  /* 0x0000000000347805 */ /* 0x000fe4000001ff00 */
[----:B------:R-:W-:Y:S01]  /*5660*/  LOP3.LUT R23, R23, 0x600000, RZ, 0xc0, !PT ;  /* 0x0060000017177812 */ /* 0x000fe200078ec0ff */
[----:B------:R-:W-:Y:S01]  /*5670*/  IMAD.MOV.U32 R51, RZ, RZ, RZ ;  /* 0x000000ffff337224 */ /* 0x000fe200078e00ff */
[----:B------:R-:W-:Y:S01]  /*5680*/  LOP3.LUT R44, R4, 0x18, R44, 0x78, !PT ;  /* 0x00000018042c7812 */ /* 0x000fe200078e782c */
[----:B------:R-:W4:Y:S01]  /*5690*/  LDCU UR63, c[0x0][0x370] ;  /* 0x00006e00ff3f77ac */ /* 0x000f220008000800 */
[----:B------:R-:W-:Y:S01]  /*56a0*/  LOP3.LUT R2, R2, 0x100, R3, 0xf8, !PT ;  /* 0x0000010002027812 */ /* 0x000fe200078ef803 */
[----:B------:R-:W4:Y:S01]  /*56b0*/  LDS R0, [UR44+0x1c0] ;  /* 0x0001c02cff007984 */ /* 0x000f220008000800 */
[----:B-1----:R-:W-:Y:S01]  /*56c0*/  IMAD.U32 R57, RZ, RZ, UR4 ;  /* 0x00000004ff397e24 */ /* 0x002fe2000f8e00ff */
[----:B------:R-:W-:Y:S01]  /*56d0*/  UIADD3 UR4, UPT, UPT, UR44, 0x200, URZ ;  /* 0x000002002c047890 */ /* 0x000fe2000fffe0ff */
[----:B------:R-:W-:Y:S01]  /*56e0*/  LOP3.LUT R44, R2, R44, RZ, 0xfc, !PT ;  /* 0x0000002c022c7212 */ /* 0x000fe200078efcff */
[----:B------:R-:W-:Y:S01]  /*56f0*/  IMAD.U32 R56, RZ, RZ, UR5 ;  /* 0x00000005ff387e24 */ /* 0x000fe2000f8e00ff */
[----:B------:R-:W-:Y:S01]  /*5700*/  LOP3.LUT R55, R55, 0x60, RZ, 0xc0, !PT ;  /* 0x0000006037377812 */ /* 0x000fe200078ec0ff */
[----:B------:R-:W1:Y:S01]  /*5710*/  LDCU UR43, c[0x0][0xb0c] ;  /* 0x00016180ff2b77ac */ /* 0x000e620008000800 */
[----:B------:R-:W-:Y:S01]  /*5720*/  SEL R54, R54, 0xfffffff0, !P0 ;  /* 0xfffffff036367807 */ /* 0x000fe20004000000 */
[----:B------:R-:W-:Y:S01]  /*5730*/  IMAD.U32 R59, RZ, RZ, UR4 ;  /* 0x00000004ff3b7e24 */ /* 0x000fe2000f8e00ff */
[----:B------:R-:W1:Y:S01]  /*5740*/  LDCU UR39, c[0x0][0xb30] ;  /* 0x00016600ff2777ac */ /* 0x000e620008000800 */
[----:B------:R-:W1:Y:S01]  /*5750*/  LDCU.64 UR60, c[0x0][0x888] ;  /* 0x00011100ff3c77ac */ /* 0x000e620008000a00 */
[----:B------:R-:W1:Y:S01]  /*5760*/  LDCU.64 UR40, c[0x0][0xb28] ;  /* 0x00016500ff2877ac */ /* 0x000e620008000a00 */
[----:B------:R-:W1:Y:S01]  /*5770*/  LDCU.128 UR56, c[0x0][0xb10] ;  /* 0x00016200ff3877ac */ /* 0x000e620008000c00 */
[----:B------:R-:W1:Y:S01]  /*5780*/  LDCU UR62, c[0x0][0x374] ;  /* 0x00006e80ff3e77ac */ /* 0x000e620008000800 */
[----:B------:R-:W-:Y:S01]  /*5790*/  UMOV UR55, 0x1 ;  /* 0x0000000100377882 */ /* 0x000fe20000000000 */
[----:B------:R-:W-:Y:S01]  /*57a0*/  UMOV UR46, URZ ;  /* 0x000000ff002e7c82 */ /* 0x000fe20008000000 */
[----:B------:R-:W-:Y:S01]  /*57b0*/  UMOV UR53, URZ ;  /* 0x000000ff00357c82 */ /* 0x000fe20008000000 */
[----:B------:R-:W-:Y:S01]  /*57c0*/  UMOV UR52, URZ ;  /* 0x000000ff00347c82 */ /* 0x000fe20008000000 */
[----:B-1234-:R-:W-:-:S07]  /*57d0*/  IMAD.IADD R23, R0, 0x1, R23 ;  /* 0x0000000100177824 */ /* 0x01efce00078e0217 */
.L_x_127:
[C---:B------:R-:W-:Y:S02]  /*57e0*/  LEA R0, R51.reuse, UR44, 0x3 ;  /* 0x0000002c33007c11 */ /* 0x040fe4000f8e18ff */
[----:B------:R-:W-:Y:S02]  /*57f0*/  SHF.L.U32 R2, R52, 0x1f, RZ ;  /* 0x0000001f34027819 */ /* 0x000fe400000006ff */
[----:B-1----:R-:W-:Y:S02]  /*5800*/  LEA R4, R51, UR44, 0x4 ;  /* 0x0000002c33047c11 */ /* 0x002fe4000f8e20ff */
[----:B------:R-:W1:Y:S02]  /*5810*/  SYNCS.PHASECHK.TRANS64.TRYWAIT P0, [R0+URZ+0x110], R2 ;  /* 0x00011002000075a7 */ /* 0x000e6400080011ff */
[----:B-1----:R-:W-:Y:S05]  /*5820*/  @!P0 BRA `(.L_x_97) ;  /* 0x0000002c00fc8947 */ /* 0x002fea0003800000 */
.L_x_187:
[----:B------:R-:W-:Y:S01]  /*5830*/  R2UR UR7, R58 ;  /* 0x000000003a0772ca */ /* 0x000fe200000e0000 */
[----:B------:R-:W2:Y:S01]  /*5840*/  LDS.128 R4, [R4+0x1a0] ;  /* 0x0001a00004047984 */ /* 0x000ea20000000c00 */
[----:B-1----:R-:W-:Y:S01]  /*5850*/  VIADD R0, R0, 0x120 ;  /* 0x0000012000007836 */ /* 0x002fe20000000000 */
[----:B------:R-:W-:Y:S04]  /*5860*/  UISETP.GE.AND UP0, UPT, UR42, 0x1, UPT ;  /* 0x000000012a00788c */ /* 0x000fe8000bf06270 */
[----:B------:R-:W-:Y:S01]  /*5870*/  PRMT R0, RZ, 0x654, R0 ;  /* 0x00000654ff007816 */ /* 0x000fe20000000000 */
[----:B------:R-:W-:Y:S01]  /*5880*/  @!PT LDS RZ, [RZ] ;  /* 0x00000000fffff984 */ /* 0x000fe20000000800 */
[----:B------:R-:W-:Y:S01]  /*5890*/  @!PT LDS RZ, [RZ] ;  /* 0x00000000fffff984 */ /* 0x000fe20000000800 */
[----:B------:R-:W-:Y:S01]  /*58a0*/  @!PT LDS RZ, [RZ] ;  /* 0x00000000fffff984 */ /* 0x000fe20000000800 */
[----:B------:R-:W-:Y:S01]  /*58b0*/  @!PT LDS RZ, [RZ] ;  /* 0x00000000fffff984 */ /* 0x000fe20000000800 */
[----:B------:R1:W-:Y:S06]  /*58c0*/  MEMBAR.ALL.CTA ;  /* 0x0000000000007992 */ /* 0x0003ec0000008000 */
[----:B-1----:R-:W1:Y:S02]  /*58d0*/  FENCE.VIEW.ASYNC.S ;  /* 0x00000000000073c6 */ /* 0x002e640000000000 */
[----:B-1----:R1:W-:Y:S01]  /*58e0*/  SYNCS.ARRIVE.TRANS64.RED.A1T0 RZ, [R0+URZ], RZ ;  /* 0x000000ff00ff79a7 */ /* 0x0023e200081004ff */
[----:B--2---:R-:W-:Y:S11]  /*58f0*/  LOP3.LUT P0, RZ, R6, 0x1, RZ, 0xc0, !PT ;  /* 0x0000000106ff7812 */ /* 0x004ff6000780c0ff */
[----:B------:R-:W-:Y:S02]  /*5900*/  @!UPT UIADD3 URZ, UPT, UPT, URZ, URZ, URZ ;  /* 0x000000fffffff290 */ /* 0x000fe4000fffe0ff */
[----:B------:R-:W-:Y:S01]  /*5910*/  VOTEU.ANY UP1, P0 ;  /* 0x0000000000ff7886 */ /* 0x000fe20000020100 */
[----:B------:R-:W-:Y:S01]  /*5920*/  PLOP3.LUT P0, PT, PT, PT, UP1, 0x80, 0x8 ;  /* 0x000000000008781c */ /* 0x000fe20003f0f018 */
[----:B------:R-:W-:Y:S06]  /*5930*/  UP2UR UR4, UPR, URZ, 0x2 ;  /* 0x00000002ff047883 */ /* 0x000fec0008000000 */
[----:B------:R-:W-:Y:S06]  /*5940*/  IMAD.U32 R60, RZ, RZ, UR4 ;  /* 0x00000004ff3c7e24 */ /* 0x000fec000f8e00ff */
[----:B------:R-:W-:Y:S02]  /*5950*/  @P0 SHF.R.U32.HI R2, RZ, 0x10, R5 ;  /* 0x00000010ff020819 */ /* 0x000fe40000011605 */
[----:B------:R-:W-:Y:S02]  /*5960*/  @P0 MOV R3, R4 ;  /* 0x0000000400030202 */ /* 0x000fe40000000f00 */
[----:B------:R-:W-:Y:S02]  /*5970*/  @P0 R2UR UR4, R2 ;  /* 0x00000000020402ca */ /* 0x000fe400000e0000 */
[----:B------:R-:W-:Y:S02]  /*5980*/  @P0 LOP3.LUT R4, R5, 0xffff, RZ, 0xc0, !PT ;  /* 0x0000ffff05040812 */ /* 0x000fe400078ec0ff */
[----:B------:R-:W-:Y:S02]  /*5990*/  @P0 R2UR UR6, R3 ;  /* 0x00000000030602ca */ /* 0x000fe400000e0000 */
[----:B------:R-:W-:Y:S07]  /*59a0*/  @P0 R2UR UR5, R4 ;  /* 0x00000000040502ca */ /* 0x000fee00000e0000 */
[----:B------:R-:W-:Y:S02]  /*59b0*/  @UP1 UMOV UR7, UR4 ;  /* 0x0000000400071c82 */ /* 0x000fe40008000000 */
[----:B------:R-:W-:Y:S02]  /*59c0*/  IMAD.U32 R58, RZ, RZ, UR7 ;  /* 0x00000007ff3a7e24 */ /* 0x000fe4000f8e00ff */
[----:B------:R-:W-:Y:S02]  /*59d0*/  @UP1 UMOV UR38, UR6 ;  /* 0x0000000600261c82 */ /* 0x000fe40008000000 */
[----:B------:R-:W-:Y:S01]  /*59e0*/  @UP1 UMOV UR37, UR5 ;  /* 0x0000000500251c82 */ /* 0x000fe20008000000 */
[----:B-1----:R-:W-:Y:S05]  /*59f0*/  BRA.U !UP0, `(.L_x_98) ;  /* 0x0000000108cc7547 */ /* 0x002fea000b800000 */
[----:B------:R-:W1:Y:S01]  /*5a00*/  LDCU UR12, c[0x0][0xb20] ;  /* 0x00016400ff0c77ac */ /* 0x000e620008000800 */
[----:B------:R-:W-:Y:S02]  /*5a10*/  UIMAD.WIDE.U32 UR4, UR62, UR59, URZ ;  /* 0x0000003b3e0472a5 */ /* 0x000fe4000f8e00ff */
[----:B------:R-:W-:Y:S02]  /*5a20*/  UIMAD.WIDE.U32 UR6, UR63, UR56, URZ ;  /* 0x000000383f0672a5 */ /* 0x000fe4000f8e00ff */
[----:B------:R-:W-:Y:S02]  /*5a30*/  UISETP.NE.AND UP0, UPT, UR58, 0x1, UPT ;  /* 0x000000013a00788c */ /* 0x000fe4000bf05270 */
[----:B------:R-:W-:Y:S02]  /*5a40*/  UIMAD.WIDE.U32 UR8, UR37, UR59, URZ ;  /* 0x0000003b250872a5 */ /* 0x000fe4000f8e00ff */
[----:B------:R-:W-:Y:S02]  /*5a50*/  UIMAD.WIDE.U32 UR10, UR38, UR56, URZ ;  /* 0x00000038260a72a5 */ /* 0x000fe4000f8e00ff */
[----:B------:R-:W-:Y:S02]  /*5a60*/  UISETP.NE.AND UP1, UPT, UR43, 0x1, UPT ;  /* 0x000000012b00788c */ /* 0x000fe4000bf25270 */
[----:B------:R-:W-:Y:S01]  /*5a70*/  UISETP.NE.AND UP2, UPT, UR42, 0x1, UPT ;  /* 0x000000012a00788c */ /* 0x000fe2000bf45270 */
[----:B------:R-:W-:Y:S02]  /*5a80*/  UMOV UR4, UR5 ;  /* 0x0000000500047c82 */ /* 0x000fe40008000000 */
[----:B-1----:R-:W-:Y:S03]  /*5a90*/  USHF.R.U32.HI UR5, URZ, UR12, UR4 ;  /* 0x0000000cff057299 */ /* 0x002fe60008011604 */
[----:B------:R-:W-:Y:S02]  /*5aa0*/  UMOV UR4, UR7 ;  /* 0x0000000700047c82 */ /* 0x000fe40008000000 */
[----:B------:R-:W-:Y:S02]  /*5ab0*/  USHF.R.U32.HI UR7, URZ, UR57, UR4 ;  /* 0x00000039ff077299 */ /* 0x000fe40008011604 */
[----:B------:R-:W-:Y:S02]  /*5ac0*/  USEL UR4, UR62, UR5, !UP0 ;  /* 0x000000053e047287 */ /* 0x000fe4000c000000 */
[----:B------:R-:W-:Y:S01]  /*5ad0*/  USEL UR7, UR63, UR7, !UP1 ;  /* 0x000000073f077287 */ /* 0x000fe2000c800000 */
[----:B------:R-:W-:Y:S01]  /*5ae0*/  UMOV UR5, UR9 ;  /* 0x0000000900057c82 */ /* 0x000fe20008000000 */
[----:B------:R-:W-:Y:S02]  /*5af0*/  UIMAD.WIDE.U32 UR8, UR4, UR40, URZ ;  /* 0x00000028040872a5 */ /* 0x000fe4000f8e00ff */
[----:B------:R-:W-:Y:S03]  /*5b00*/  USHF.R.U32.HI UR6, URZ, UR12, UR5 ;  /* 0x0000000cff067299 */ /* 0x000fe60008011605 */
[----:B------:R-:W-:Y:S01]  /*5b10*/  UMOV UR5, UR11 ;  /* 0x0000000b00057c82 */ /* 0x000fe20008000000 */
[----:B------:R-:W-:Y:S02]  /*5b20*/  UIMAD.WIDE.U32 UR10, UR7, UR40, URZ ;  /* 0x00000028070a72a5 */ /* 0x000fe4000f8e00ff */
[----:B------:R-:W-:Y:S02]  /*5b30*/  USHF.R.U32.HI UR12, URZ, UR57, UR5 ;  /* 0x00000039ff0c7299 */ /* 0x000fe40008011605 */
[----:B------:R-:W-:Y:S01]  /*5b40*/  USEL UR6, UR37, UR6, !UP0 ;  /* 0x0000000625067287 */ /* 0x000fe2000c000000 */
[----:B------:R-:W-:Y:S02]  /*5b50*/  UMOV UR5, UR9 ;  /* 0x0000000900057c82 */ /* 0x000fe40008000000 */
[----:B------:R-:W-:Y:S01]  /*5b60*/  UMOV UR10, UR11 ;  /* 0x0000000b000a7c82 */ /* 0x000fe20008000000 */
[----:B------:R-:W-:Y:S02]  /*5b70*/  @UP2 USHF.R.U32.HI UR4, URZ, UR41, UR5 ;  /* 0x00000029ff042299 */ /* 0x000fe40008011605 */
[----:B------:R-:W-:Y:S02]  /*5b80*/  @UP2 USHF.R.U32.HI UR7, URZ, UR41, UR10 ;  /* 0x00000029ff072299 */ /* 0x000fe4000801160a */
[----:B------:R-:W-:Y:S02]  /*5b90*/  UIMAD UR4, UR42, UR4, URZ ;  /* 0x000000042a0472a4 */ /* 0x000fe4000f8e02ff */
[----:B------:R-:W-:Y:S02]  /*5ba0*/  UIMAD.WIDE.U32 UR10, UR6, UR40, URZ ;  /* 0x00000028060a72a5 */ /* 0x000fe4000f8e00ff */
[----:B------:R-:W-:Y:S02]  /*5bb0*/  USEL UR5, UR38, UR12, !UP1 ;  /* 0x0000000c26057287 */ /* 0x000fe4000c800000 */
[----:B------:R-:W-:Y:S02]  /*5bc0*/  UIMAD UR8, UR42, UR7, URZ ;  /* 0x000000072a0872a4 */ /* 0x000fe4000f8e02ff */
[----:B------:R-:W-:Y:S03]  /*5bd0*/  UISETP.GE.AND UP0, UPT, UR6, UR4, UPT ;  /* 0x000000040600728c */ /* 0x000fe6000bf06270 */
[----:B------:R-:W-:Y:S01]  /*5be0*/  UMOV UR4, UR11 ;  /* 0x0000000b00047c82 */ /* 0x000fe20008000000 */
[----:B------:R-:W-:Y:S02]  /*5bf0*/  UISETP.GE.OR UP0, UPT, UR5, UR8, UP0 ;  /* 0x000000080500728c */ /* 0x000fe40008706670 */
[----:B------:R-:W-:Y:S02]  /*5c00*/  USHF.R.U32.HI UR4, URZ, UR41, UR4 ;  /* 0x00000029ff047299 */ /* 0x000fe40008011604 */
[----:B------:R-:W-:Y:S02]  /*5c10*/  UIMAD.WIDE.U32 UR8, UR5, UR40, URZ ;  /* 0x00000028050872a5 */ /* 0x000fe4000f8e00ff */
[----:B------:R-:W-:Y:S02]  /*5c20*/  USEL UR11, UR6, UR4, !UP2 ;  /* 0x00000004060b7287 */ /* 0x000fe4000d000000 */
[----:B------:R-:W-:Y:S02]  /*5c30*/  UIADD3 UR8, UPT, UPT, -UR5, URZ, URZ ;  /* 0x000000ff05087290 */ /* 0x000fe4000fffe1ff */
[----:B------:R-:W-:Y:S01]  /*5c40*/  UIADD3 UR10, UPT, UPT, -UR11, URZ, URZ ;  /* 0x000000ff0b0a7290 */ /* 0x000fe2000fffe1ff */
[----:B------:R-:W-:Y:S01]  /*5c50*/  @!UP0 UMOV UR4, UR9 ;  /* 0x0000000900048c82 */ /* 0x000fe20008000000 */
[----:B------:R-:W-:Y:S02]  /*5c60*/  UIADD3 UR9, UPT, UPT, -UR6, URZ, URZ ;  /* 0x000000ff06097290 */ /* 0x000fe4000fffe1ff */
[----:B------:R-:W-:Y:S02]  /*5c70*/  @!UP0 USHF.R.U32.HI UR4, URZ, UR41, UR4 ;  /* 0x00000029ff048299 */ /* 0x000fe40008011604 */
[----:B------:R-:W-:Y:S02]  /*5c80*/  UIMAD UR10, UR42, UR10, UR6 ;  /* 0x0000000a2a0a72a4 */ /* 0x000fe4000f8e0206 */
[----:B------:R-:W-:Y:S04]  /*5c90*/  @!UP0 USEL UR4, UR5, UR4, !UP2 ;  /* 0x0000000405048287 */ /* 0x000fe8000d000000 */
[----:B------:R-:W-:Y:S02]  /*5ca0*/  @!UP0 UIMAD UR10, UR7, UR10, UR4 ;  /* 0x0000000a070a82a4 */ /* 0x000fe4000f8e0204 */
[----:B------:R-:W-:Y:S02]  /*5cb0*/  @!UP0 UIADD3 UR11, UPT, UPT, UR11, -UR4, URZ ;  /* 0x800000040b0b8290 */ /* 0x000fe4000fffe0ff */
[----:B------:R-:W-:Y:S02]  /*5cc0*/  UIMAD UR7, UR43, UR8, UR38 ;  /* 0x000000082b0772a4 */ /* 0x000fe4000f8e0226 */
[----:B------:R-:W-:Y:S02]  /*5cd0*/  @!UP0 UIMAD UR6, UR11, UR42, UR5 ;  /* 0x0000002a0b0682a4 */ /* 0x000fe4000f8e0205 */
[----:B------:R-:W-:Y:S01]  /*5ce0*/  UIMAD UR4, UR58, UR9, UR37 ;  /* 0x000000093a0472a4 */ /* 0x000fe2000f8e0225 */
[----:B------:R-:W-:Y:S02]  /*5cf0*/  @!UP0 UMOV UR5, UR10 ;  /* 0x0000000a00058c82 */ /* 0x000fe40008000000 */
[----:B------:R-:W-:Y:S02]  /*5d00*/  UIMAD UR38, UR5, UR43, UR7 ;  /* 0x0000002b052672a4 */ /* 0x000fe4000f8e0207 */
[----:B------:R-:W-:Y:S11]  /*5d10*/  UIMAD UR37, UR6, UR58, UR4 ;  /* 0x0000003a062572a4 */ /* 0x000ff6000f8e0204 */
[----:B------:R-:W-:Y:S01]  /*5d20*/  @!UPT UIADD3 URZ, UPT, UPT, URZ, URZ, URZ ;  /* 0x000000fffffff290 */ /* 0x000fe2000fffe0ff */
.L_x_98:
[----:B------:R-:W-:Y:S01]  /*5d30*/  UISETP.NE.AND UP0, UPT, UR39, 0x1, UPT ;  /* 0x000000012700788c */ /* 0x000fe2000bf05270 */
[----:B------:R-:W-:Y:S01]  /*5d40*/  R2UR UR11, R59 ;  /* 0x000000003b0b72ca */ /* 0x000fe200000e0000 */
[----:B------:R-:W-:Y:S01]  /*5d50*/  USHF.L.U32 UR50, UR26, 0x6, URZ ;  /* 0x000000061a327899 */ /* 0x000fe200080006ff */
[----:B------:R-:W-:Y:S01]  /*5d60*/  IADD3 R51, PT, PT, R51, 0x1, RZ ;  /* 0x0000000133337810 */ /* 0x000fe20007ffe0ff */
[----:B------:R-:W-:Y:S07]  /*5d70*/  USHF.L.U32 UR49, UR30, 0x6, URZ ;  /* 0x000000061e317899 */ /* 0x000fee00080006ff */
[----:B------:R-:W1:Y:S01]  /*5d80*/  @!UP0 LDCU.128 UR12, c[0x0][0xb10] ;  /* 0x00016200ff0c87ac */ /* 0x000e620008000c00 */
[----:B------:R-:W2:Y:S01]  /*5d90*/  @!UP0 LDCU UR5, c[0x0][0xb0c] ;  /* 0x00016180ff0587ac */ /* 0x000ea20008000800 */
[----:B------:R-:W3:Y:S01]  /*5da0*/  @!UP0 LDCU UR10, c[0x0][0xb20] ;  /* 0x00016400ff0a87ac */ /* 0x000ee20008000800 */
[----:B-1----:R-:W-:Y:S02]  /*5db0*/  UIMAD.WIDE.U32 UR8, UR38, UR12, URZ ;  /* 0x0000000c260872a5 */ /* 0x002fe4000f8e00ff */
[----:B------:R-:W-:Y:S02]  /*5dc0*/  UIMAD.WIDE.U32 UR6, UR37, UR15, URZ ;  /* 0x0000000f250672a5 */ /* 0x000fe4000f8e00ff */
[----:B------:R-:W-:Y:S03]  /*5dd0*/  @!UP0 UISETP.NE.AND UP1, UPT, UR14, 0x1, UPT ;  /* 0x000000010e00888c */ /* 0x000fe6000bf25270 */
[----:B------:R-:W-:Y:S01]  /*5de0*/  @!UP0 UMOV UR4, UR9 ;  /* 0x0000000900048c82 */ /* 0x000fe20008000000 */
[----:B--2---:R-:W-:Y:S02]  /*5df0*/  @!UP0 UISETP.NE.AND UP2, UPT, UR5, 0x1, UPT ;  /* 0x000000010500888c */ /* 0x004fe4000bf45270 */
[----:B------:R-:W-:Y:S01]  /*5e00*/  @!UP0 USHF.R.U32.HI UR4, URZ, UR13, UR4 ;  /* 0x0000000dff048299 */ /* 0x000fe20008011604 */
[----:B------:R-:W-:Y:S02]  /*5e10*/  @!UP0 UMOV UR6, UR7 ;  /* 0x0000000700068c82 */ /* 0x000fe40008000000 */
[----:B---3--:R-:W-:Y:S02]  /*5e20*/  @!UP0 USHF.R.U32.HI UR6, URZ, UR10, UR6 ;  /* 0x0000000aff068299 */ /* 0x008fe40008011606 */
[----:B------:R-:W-:Y:S02]  /*5e30*/  @!UP0 USEL UR7, UR38, UR4, !UP2 ;  /* 0x0000000426078287 */ /* 0x000fe4000d000000 */
[----:B------:R-:W-:Y:S04]  /*5e40*/  @!UP0 USEL UR6, UR37, UR6, !UP1 ;  /* 0x0000000625068287 */ /* 0x000fe8000c800000 */
[----:B------:R-:W-:Y:S02]  /*5e50*/  @!UP0 UIADD3 UR4, UPT, UPT, -UR7, UR6, URZ ;  /* 0x0000000607048290 */ /* 0x000fe4000fffe1ff */
[----:B------:R-:W-:Y:S02]  /*5e60*/  @!UP0 UIADD3 UR6, UPT, UPT, UR7, -UR6, URZ ;  /* 0x8000000607068290 */ /* 0x000fe4000fffe0ff */
[----:B------:R-:W-:Y:S02]  /*5e70*/  @!UP0 UIMAD UR38, UR4, UR5, UR38 ;  /* 0x00000005042682a4 */ /* 0x000fe4000f8e0226 */
[----:B------:R-:W-:Y:S02]  /*5e80*/  @!UP0 UIMAD UR37, UR6, UR14, UR37 ;  /* 0x0000000e062582a4 */ /* 0x000fe4000f8e0225 */
[----:B------:R-:W-:Y:S09]  /*5e90*/  ULOP3.LUT UP0, URZ, UR11, 0x1b0, URZ, 0xc0, !UPT ;  /* 0x000001b00bff7892 */ /* 0x000ff2000f80c0ff */
[----:B------:R-:W-:Y:S05]  /*5ea0*/  BRA.U !UP0, `(.L_x_99) ;  /* 0x00000001087c7547 */ /* 0x000fea000b800000 */
[----:B------:R-:W1:Y:S01]  /*5eb0*/  LDCU.64 UR8, c[0x4][0x80] ;  /* 0x01001000ff0877ac */ /* 0x000e620008000a00 */
[----:B------:R-:W-:Y:S01]  /*5ec0*/  MOV R2, 0x0 ;  /* 0x0000000000027802 */ /* 0x000fe20000000f00 */
[----:B------:R-:W-:Y:S02]  /*5ed0*/  HFMA2 R12, -RZ, RZ, 0, 5.9604644775390625e-08 ;  /* 0x00000001ff0c7431 */ /* 0x000fe400000001ff */
[----:B------:R-:W-:Y:S01]  /*5ee0*/  IMAD.MOV.U32 R8, RZ, RZ, 0x70 ;  /* 0x00000070ff087424 */ /* 0x000fe200078e00ff */
[----:B------:R2:W3:Y:S01]  /*5ef0*/  LDC.64 R14, c[0x4][R2] ;  /* 0x01000000020e7b82 */ /* 0x0004e20000000a00 */
[----:B------:R-:W4:Y:S01]  /*5f00*/  LDCU.64 UR6, c[0x4][0x88] ;  /* 0x01001100ff0677ac */ /* 0x000f220008000a00 */
[----:B------:R-:W-:Y:S01]  /*5f10*/  IMAD.MOV.U32 R13, RZ, RZ, RZ ;  /* 0x000000ffff0d7224 */ /* 0x000fe200078e00ff */
[----:B------:R-:W2:Y:S01]  /*5f20*/  LDCU.64 UR4, c[0x4][0x8] ;  /* 0x01000100ff0477ac */ /* 0x000ea20008000a00 */
[----:B-1----:R-:W-:Y:S01]  /*5f30*/  MOV R5, UR9 ;  /* 0x0000000900057c02 */ /* 0x002fe20008000f00 */
[----:B------:R-:W-:Y:S01]  /*5f40*/  IMAD.U32 R4, RZ, RZ, UR8 ;  /* 0x00000008ff047e24 */ /* 0x000fe2000f8e00ff */
[----:B----4-:R-:W-:Y:S01]  /*5f50*/  MOV R7, UR7 ;  /* 0x0000000700077c02 */ /* 0x010fe20008000f00 */
[----:B------:R-:W-:Y:S01]  /*5f60*/  IMAD.U32 R6, RZ, RZ, UR6 ;  /* 0x00000006ff067e24 */ /* 0x000fe2000f8e00ff */
[----:B--2---:R-:W-:Y:S01]  /*5f70*/  MOV R11, UR5 ;  /* 0x00000005000b7c02 */ /* 0x004fe20008000f00 */
[----:B------:R-:W-:Y:S02]  /*5f80*/  IMAD.U32 R10, RZ, RZ, UR4 ;  /* 0x00000004ff0a7e24 */ /* 0x000fe4000f8e00ff */
[----:B------:R-:W-:Y:S07]  /*5f90*/  LEPC R20, `(.L_x_100) ;  /* 0x000000001014794e */ /* 0x000fee0000000000 */
[----:B---3-5:R-:W-:Y:S05]  /*5fa0*/  CALL.ABS.NOINC R14 ;  /* 0x000000000e007343 */ /* 0x028fea0003c00000 */
.L_x_100:
[----:B------:R-:W1:Y:S01]  /*5fb0*/  LDCU.64 UR8, c[0x4][0x80] ;  /* 0x01001000ff0877ac */ /* 0x000e620008000a00 */
[----:B------:R-:W2:Y:S01]  /*5fc0*/  LDC.64 R2, c[0x4][R2] ;  /* 0x0100000002027b82 */ /* 0x000ea20000000a00 */
[----:B------:R-:W-:Y:S02]  /*5fd0*/  HFMA2 R12, -RZ, RZ, 0, 5.9604644775390625e-08 ;  /* 0x00000001ff0c7431 */ /* 0x000fe400000001ff */
[----:B------:R-:W-:Y:S02]  /*5fe0*/  IMAD.MOV.U32 R8, RZ, RZ, 0x70 ;  /* 0x00000070ff087424 */ /* 0x000fe400078e00ff */
[----:B------:R-:W-:Y:S01]  /*5ff0*/  IMAD.MOV.U32 R13, RZ, RZ, RZ ;  /* 0x000000ffff0d7224 */ /* 0x000fe200078e00ff */
[----:B------:R-:W3:Y:S01]  /*6000*/  LDCU.64 UR6, c[0x4][0x88] ;  /* 0x01001100ff0677ac */ /* 0x000ee20008000a00 */
[----:B------:R-:W4:Y:S01]  /*6010*/  LDCU.64 UR4, c[0x4][0x8] ;  /* 0x01000100ff0477ac */ /* 0x000f220008000a00 */
[----:B-1----:R-:W-:Y:S02]  /*6020*/  MOV R4, UR8 ;  /* 0x0000000800047c02 */ /* 0x002fe40008000f00 */
[----:B------:R-:W-:Y:S02]  /*6030*/  MOV R5, UR9 ;  /* 0x0000000900057c02 */ /* 0x000fe40008000f00 */
[----:B---3--:R-:W-:Y:S01]  /*6040*/  MOV R7, UR7 ;  /* 0x0000000700077c02 */ /* 0x008fe20008000f00 */
[----:B------:R-:W-:Y:S01]  /*6050*/  IMAD.U32 R6, RZ, RZ, UR6 ;  /* 0x00000006ff067e24 */ /* 0x000fe2000f8e00ff */
[----:B----4-:R-:W-:Y:S01]  /*6060*/  MOV R11, UR5 ;  /* 0x00000005000b7c02 */ /* 0x010fe20008000f00 */
[----:B------:R-:W-:Y:S02]  /*6070*/  IMAD.U32 R10, RZ, RZ, UR4 ;  /* 0x00000004ff0a7e24 */ /* 0x000fe4000f8e00ff */
[----:B------:R-:W-:Y:S07]  /*6080*/  LEPC R20, `(.L_x_99) ;  /* 0x000000001014794e */ /* 0x000fee0000000000 */
[----:B--2---:R-:W-:Y:S05]  /*6090*/  CALL.ABS.NOINC R2 ;  /* 0x0000000002007343 */ /* 0x004fea0003c00000 */
.L_x_99:
[----:B------:R-:W-:Y:S02]  /*60a0*/  R2UR UR6, R49 ;  /* 0x00000000310672ca */ /* 0x000fe400000e0000 */
[----:B------:R-:W-:Y:S02]  /*60b0*/  R2UR UR5, R57 ;  /* 0x00000000390572ca */ /* 0x000fe400000e0000 */
[----:B------:R-:W-:Y:S02]  /*60c0*/  R2UR UR4, R56 ;  /* 0x00000000380472ca */ /* 0x000fe400000e0000 */
[----:B------:R-:W-:Y:S02]  /*60d0*/  ISETP.NE.U32.AND P4, PT, R42, RZ, PT ;  /* 0x000000ff2a00720c */ /* 0x000fe40003f85070 */
[----:B------:R-:W-:Y:S02]  /*60e0*/  ISETP.NE.U32.AND P2, PT, RZ, UR60, PT ;  /* 0x0000003cff007c0c */ /* 0x000fe4000bf45070 */
[----:B------:R-:W-:Y:S02]  /*60f0*/  ISETP.NE.AND.EX P4, PT, R43, RZ, PT, P4 ;  /* 0x000000ff2b00720c */ /* 0x000fe40003f85340 */
[----:B------:R-:W-:Y:S01]  /*6100*/  ISETP.NE.AND.EX P2, PT, RZ, UR61, PT, P2 ;  /* 0x0000003dff007c0c */ /* 0x000fe2000bf45320 */
[----:B------:R-:W-:Y:S02]  /*6110*/  UISETP.NE.AND UP2, UPT, UR6, URZ, UPT ;  /* 0x000000ff0600728c */ /* 0x000fe4000bf45270 */
[----:B------:R-:W-:Y:S04]  /*6120*/  UISETP.NE.U32.AND UP0, UPT, UR5, URZ, UPT ;  /* 0x000000ff0500728c */ /* 0x000fe8000bf05070 */
[----:B------:R-:W-:Y:S01]  /*6130*/  UISETP.NE.AND.EX UP1, UPT, UR4, URZ, UPT, UP0 ;  /* 0x000000ff0400728c */ /* 0x000fe2000bf25300 */
[----:B------:R-:W-:Y:S01]  /*6140*/  PLOP3.LUT P1, PT, PT, PT, UP2, 0x80, 0x8 ;  /* 0x000000000008781c */ /* 0x000fe20003f2f028 */
[----:B------:R-:W-:Y:S03]  /*6150*/  UPLOP3.LUT UP0, UPT, UPT, UPT, UPT, 0x40, 0x4 ;  /* 0x000000000004789c */ /* 0x000fe60003f0e870 */
[----:B------:R-:W-:Y:S06]  /*6160*/  @UP2 UPLOP3.LUT UP0, UPT, UPT, UPT, UP1, 0x80, 0x8 ;  /* 0x000000000008289c */ /* 0x000fec0003f0f010 */
[----:B------:R-:W-:Y:S01]  /*6170*/  PLOP3.LUT P0, PT, PT, PT, UP0, 0x80, 0x8 ;  /* 0x000000000008781c */ /* 0x000fe20003f0f008 */
[----:B------:R-:W-:Y:S01]  /*6180*/  @!UPT UIADD3 URZ, UPT, UPT, URZ, URZ, URZ ;  /* 0x000000fffffff290 */ /* 0x000fe2000fffe0ff */
[----:B------:R-:W-:Y:S11]  /*6190*/  BRA.U !UP1, `(.L_x_101) ;  /* 0x0000000109407547 */ /* 0x000ff6000b800000 */
[----:B------:R-:W-:Y:S01]  /*61a0*/  UISETP.NE.U32.AND UP0, UPT, UR60, URZ, UPT ;  /* 0x000000ff3c00728c */ /* 0x000fe2000bf05070 */
[----:B------:R-:W-:Y:S01]  /*61b0*/  R2UR UR6, R57 ;  /* 0x00000000390672ca */ /* 0x000fe200000e0000 */
[----:B------:R-:W1:Y:S01]  /*61c0*/  LDCU.64 UR8, c[0x0][0x358] ;  /* 0x00006b00ff0877ac */ /* 0x000e620008000a00 */
[----:B------:R-:W-:Y:S02]  /*61d0*/  HFMA2 R45, -RZ, RZ, 0, 5.9604644775390625e-08 ;  /* 0x00000001ff2d7431 */ /* 0x000fe400000001ff */
[----:B------:R-:W-:Y:S01]  /*61e0*/  IMAD.MOV.U32 R0, RZ, RZ, 0x1 ;  /* 0x00000001ff007424 */ /* 0x000fe200078e00ff */
[----:B------:R-:W-:Y:S06]  /*61f0*/  UISETP.NE.AND.EX UP0, UPT, UR61, URZ, UPT, UP0 ;  /* 0x000000ff3d00728c */ /* 0x000fec000bf05300 */
[----:B------:R-:W-:Y:S05]  /*6200*/  PLOP3.LUT P3, PT, PT, PT, UP0, 0x80, 0x8 ;  /* 0x000000000008781c */ /* 0x000fea0003f6f008 */
[----:B------:R-:W2:Y:S01]  /*6210*/  @UP0 LDCU.64 UR4, c[0x0][0x888] ;  /* 0x00011100ff0407ac */ /* 0x000ea20008000a00 */
[----:B------:R-:W-:Y:S07]  /*6220*/  @UP0 UIMAD UR6, UR36, UR6, URZ ;  /* 0x00000006240602a4 */ /* 0x000fee000f8e02ff */
[----:B------:R-:W-:Y:S01]  /*6230*/  @!P3 PRMT R45, R0, 0x7610, R45 ;  /* 0x00007610002db816 */ /* 0x000fe2000000002d */
[----:B--2---:R-:W-:Y:S06]  /*6240*/  @UP0 UIMAD.WIDE UR4, UR6, 0x4, UR4 ;  /* 0x00000004060408a5 */ /* 0x004fec000f8e0204 */
[----:B-----5:R-:W-:Y:S02]  /*6250*/  IMAD.U32 R26, RZ, RZ, UR4 ;  /* 0x00000004ff1a7e24 */ /* 0x020fe4000f8e00ff */
[----:B------:R-:W-:Y:S03]  /*6260*/  IMAD.U32 R27, RZ, RZ, UR5 ;  /* 0x00000005ff1b7e24 */ /* 0x000fe6000f8e00ff */
[----:B------:R-:W2:Y:S02]  /*6270*/  @!UP0 LDCU UR4, c[0x0][0x880] ;  /* 0x00011000ff0487ac */ /* 0x000ea40008000800 */
[----:B-1----:R1:W5:Y:S02]  /*6280*/  @P3 LDG.E R26, desc[UR8][R26.64] ;  /* 0x000000081a1a3981 */ /* 0x002364000c1e1900 */
[----:B-12---:R-:W-:Y:S02]  /*6290*/  @!P3 MOV R26, UR4 ;  /* 0x00000004001abc02 */ /* 0x006fe40008000f00 */
.L_x_101:
[----:B------:R-:W-:Y:S05]  /*62a0*/  @!P4 BRA `(.L_x_102) ;  /* 0x000000000024c947 */ /* 0x000fea0003800000 */
[----:B------:R-:W-:Y:S01]  /*62b0*/  ISETP.NE.U32.AND P3, PT, R40, RZ, PT ;  /* 0x000000ff2800720c */ /* 0x000fe20003f65070 */
[----:B------:R-:W1:Y:S03]  /*62c0*/  LDCU.64 UR4, c[0x0][0x358] ;  /* 0x00006b00ff0477ac */ /* 0x000e660008000a00 */
[----:B------:R-:W-:Y:S11]  /*62d0*/  ISETP.NE.AND.EX P3, PT, R41, RZ, PT, P3 ;  /* 0x000000ff2900720c */ /* 0x000ff60003f65330 */
[----:B------:R-:W-:Y:S02]  /*62e0*/  @!UPT UIADD3 URZ, UPT, UPT, URZ, URZ, URZ ;  /* 0x000000fffffff290 */ /* 0x000fe4000fffe0ff */
[----:B------:R-:W2:Y:S01]  /*62f0*/  @P3 LDC.64 R2, c[0x0][0x8a8] ;  /* 0x00022a00ff023b82 */ /* 0x000ea20000000a00 */
[----:B------:R-:W-:Y:S04]  /*6300*/  @P3 IMAD R0, R42, UR36, RZ ;  /* 0x000000242a003c24 */ /* 0x000fe8000f8e02ff */
[----:B--2---:R-:W-:Y:S05]  /*6310*/  @P3 IMAD.WIDE R2, R0, 0x4, R2 ;  /* 0x0000000400023825 */ /* 0x004fea00078e0202 */
[----:B-1---5:R1:W5:Y:S02]  /*6320*/  @P3 LDG.E R24, desc[UR4][R2.64] ;  /* 0x0000000402183981 */ /* 0x022364000c1e1900 */
[----:B-1----:R-:W2:Y:S02]  /*6330*/  @!P3 LDC R24, c[0x0][0x8a0] ;  /* 0x00022800ff18bb82 */ /* 0x002ea40000000800 */
.L_x_102:
[----:B-----5:R-:W-:Y:S01]  /*6340*/  FSETP.NEU.AND P3, PT, R26, RZ, PT ;  /* 0x000000ff1a00720b */ /* 0x020fe20003f6d000 */
[----:B------:R-:W-:Y:S01]  /*6350*/  IMAD.U32 R2, RZ, RZ, UR46 ;  /* 0x0000002eff027e24 */ /* 0x000fe2000f8e00ff */
[----:B------:R-:W-:Y:S01]  /*6360*/  SEL R5, RZ, 0xffffffff, P2 ;  /* 0xffffffffff057807 */ /* 0x000fe20001000000 */
[----:B------:R-:W-:Y:S01]  /*6370*/  ULOP3.LUT UR4, UR55, 0x1, URZ, 0x3c, !UPT ;  /* 0x0000000137047892 */ /* 0x000fe2000f8e3cff */
[----:B------:R-:W-:Y:S01]  /*6380*/  @P1 LOP3.LUT P2, RZ, R45, 0xff, RZ, 0xc0, !PT ;  /* 0x000000ff2dff1812 */ /* 0x000fe2000784c0ff */
[----:B------:R-:W-:Y:S01]  /*6390*/  BSSY B1, `(.L_x_103) ;  /* 0x000003d000017945 */ /* 0x000fe20003800000 */
[----:B------:R-:W-:Y:S01]  /*63a0*/  @P1 SEL R0, RZ, 0xffffffff, P3 ;  /* 0xffffffffff001807 */ /* 0x000fe20001800000 */
[----:B------:R-:W-:Y:S01]  /*63b0*/  IMAD.MOV.U32 R65, RZ, RZ, 0x1 ;  /* 0x00000001ff417424 */ /* 0x000fe200078e00ff */
[----:B------:R-:W-:Y:S01]  /*63c0*/  LEA R2, R2, UR44, 0x3 ;  /* 0x0000002c02027c11 */ /* 0x000fe2000f8e18ff */
[----:B------:R-:W-:Y:S01]  /*63d0*/  IMAD.U32 R63, RZ, RZ, UR4 ;  /* 0x00000004ff3f7e24 */ /* 0x000fe2000f8e00ff */
[----:B------:R-:W-:Y:S01]  /*63e0*/  @P0 SEL R0, R5, R0, !P2 ;  /* 0x0000000005000207 */ /* 0x000fe20005000000 */
[----:B------:R-:W-:Y:S01]  /*63f0*/  IMAD.U32 R64, RZ, RZ, UR46 ;  /* 0x0000002eff407e24 */ /* 0x000fe2000f8e00ff */
[----:B------:R-:W-:Y:S02]  /*6400*/  LEA R27, R22, UR44, 0x3 ;  /* 0x0000002c161b7c11 */ /* 0x000fe4000f8e18ff */
[----:B------:R-:W-:Y:S02]  /*6410*/  CS2R R38, SRZ ;  /* 0x0000000000267805 */ /* 0x000fe4000001ff00 */
[----:B------:R-:W-:Y:S02]  /*6420*/  @P1 LOP3.LUT R0, R0, 0x1, RZ, 0xc0, !PT ;  /* 0x0000000100001812 */ /* 0x000fe400078ec0ff */
[----:B------:R-:W-:Y:S02]  /*6430*/  CS2R R36, SRZ ;  /* 0x0000000000247805 */ /* 0x000fe4000001ff00 */
[----:B------:R-:W-:Y:S02]  /*6440*/  SHF.L.U32 R3, R53, 0x1f, RZ ;  /* 0x0000001f35037819 */ /* 0x000fe400000006ff */
[----:B------:R-:W-:Y:S02]  /*6450*/  CS2R R30, SRZ ;  /* 0x00000000001e7805 */ /* 0x000fe4000001ff00 */
[----:B------:R-:W-:Y:S02]  /*6460*/  ISETP.NE.U32.OR P5, PT, R0, 0x1, !P1 ;  /* 0x000000010000780c */ /* 0x000fe40004fa5470 */
[----:B------:R-:W-:Y:S02]  /*6470*/  CS2R R28, SRZ ;  /* 0x00000000001c7805 */ /* 0x000fe4000001ff00 */
[----:B------:R-:W-:Y:S02]  /*6480*/  PLOP3.LUT P2, PT, PT, PT, UP1, 0x80, 0x8 ;  /* 0x000000000008781c */ /* 0x000fe40003f4f018 */
[----:B------:R-:W-:Y:S02]  /*6490*/  LEA.HI R25, R22, R22, RZ, 0x1 ;  /* 0x0000001616197211 */ /* 0x000fe400078f08ff */
[----:B------:R-:W-:Y:S02]  /*64a0*/  LOP3.LUT P4, R50, R45, 0xff, RZ, 0xc0, !PT ;  /* 0x000000ff2d327812 */ /* 0x000fe4000788c0ff */
[----:B------:R-:W-:Y:S02]  /*64b0*/  SEL R4, RZ, 0xffffffff, P3 ;  /* 0xffffffffff047807 */ /* 0x000fe40001800000 */
[----:B------:R-:W-:Y:S02]  /*64c0*/  P2R R61, PR, RZ, 0x20 ;  /* 0x00000020ff3d7803 */ /* 0x000fe40000000000 */
[----:B------:R-:W-:Y:S03]  /*64d0*/  @P5 SHF.L.U32 R0, R63, 0x1f, RZ ;  /* 0x0000001f3f005819 */ /* 0x000fe600000006ff */
[----:B------:R-:W-:Y:S01]  /*64e0*/  @P2 SEL R4, R5, R4, !P4 ;  /* 0x0000000405042207 */ /* 0x000fe20006000000 */
[----:B------:R1:W3:Y:S03]  /*64f0*/  @P5 SYNCS.PHASECHK.TRANS64.TRYWAIT P1, [R2+URZ+0xd0], R0 ;  /* 0x0000d000020055a7 */ /* 0x0002e600080211ff */
[----:B------:R-:W-:Y:S04]  /*6500*/  LOP3.LUT R4, R4, 0x1, RZ, 0xc0, !PT ;  /* 0x0000000104047812 */ /* 0x000fe800078ec0ff */
[----:B------:R-:W-:Y:S04]  /*6510*/  ISETP.NE.U32.AND P2, PT, R4, 0x1, PT ;  /* 0x000000010400780c */ /* 0x000fe80003f45070 */
[----:B------:R-:W-:Y:S01]  /*6520*/  P2R R66, PR, RZ, 0x4 ;  /* 0x00000004ff427803 */ /* 0x000fe20000000000 */
[----:B------:R4:W2:Y:S01]  /*6530*/  SYNCS.PHASECHK.TRANS64.TRYWAIT P0, [R27+URZ+0x130], R3 ;  /* 0x000130031b0075a7 */ /* 0x0008a200080011ff */
[C---:B-1----:R-:W-:Y:S01]  /*6540*/  IMAD.SHL.U32 R0, R25.reuse, 0x20, RZ ;  /* 0x0000002019007824 */ /* 0x042fe200078e00ff */
[----:B------:R-:W-:Y:S04]  /*6550*/  LOP3.LUT R25, R25, 0xffe, RZ, 0xc0, !PT ;  /* 0x00000ffe19197812 */ /* 0x000fe800078ec0ff */
[----:B------:R-:W-:Y:S01]  /*6560*/  LOP3.LUT R0, R0, 0xffffffc0, RZ, 0xc0, !PT ;  /* 0xffffffc000007812 */ /* 0x000fe200078ec0ff */
[----:B------:R-:W-:Y:S04]  /*6570*/  IMAD.IADD R25, R22, 0x1, -R25 ;  /* 0x0000000116197824 */ /* 0x000fe800078e0a19 */
[----:B------:R-:W-:Y:S04]  /*6580*/  IMAD.IADD R0, R23, 0x1, R0 ;  /* 0x0000000117007824 */ /* 0x000fe800078e0200 */
[----:B------:R-:W-:Y:S01]  /*6590*/  IMAD R25, R25, 0x100000, R0 ;  /* 0x0010000019197824 */ /* 0x000fe200078e0200 */
[----:B---3--:R-:W-:Y:S01]  /*65a0*/  @P5 SEL R65, RZ, 0x1, !P1 ;  /* 0x00000001ff415807 */ /* 0x008fe20004800000 */
[----:B----4-:R-:W-:Y:S06]  /*65b0*/  @!P5 BRA `(.L_x_104) ;  /* 0x000000000068d947 */ /* 0x010fec0003800000 */
[----:B------:R-:W-:Y:S01]  /*65c0*/  HFMA2 R31, -RZ, RZ, 0, 0 ;  /* 0x00000000ff1f7431 */ /* 0x000fe200000001ff */
[----:B------:R-:W-:Y:S01]  /*65d0*/  ISETP.NE.AND P1, PT, R65, RZ, PT ;  /* 0x000000ff4100720c */ /* 0x000fe20003f25270 */
[----:B------:R-:W-:Y:S01]  /*65e0*/  IMAD.U32 R0, RZ, RZ, UR46 ;  /* 0x0000002eff007e24 */ /* 0x000fe2000f8e00ff */
[----:B------:R-:W-:Y:S11]  /*65f0*/  BSSY B0, `(.L_x_105) ;  /* 0x0000005000007945 */ /* 0x000ff60003800000 */
[----:B------:R-:W-:Y:S05]  /*6600*/  @P1 BRA `(.L_x_106) ;  /* 0x00000000000c1947 */ /* 0x000fea0003800000 */
[----:B------:R-:W-:Y:S04]  /*6610*/  SHF.L.U32 R4, R63, 0x1f, RZ ;  /* 0x0000001f3f047819 */ /* 0x000fe800000006ff */
[----:B------:R-:W1:Y:S02]  /*6620*/  SYNCS.PHASECHK.TRANS64.TRYWAIT P1, [R2+URZ+0xd0], R4 ;  /* 0x0000d004020075a7 */ /* 0x000e6400080211ff */
[----:B-1----:R-:W-:Y:S05]  /*6630*/  @!P1 BRA `(.L_x_107) ;  /* 0x00000020008c9947 */ /* 0x002fea0003800000 */
.L_x_106:
[----:B------:R-:W-:Y:S05]  /*6640*/  BSYNC B0 ;  /* 0x0000000000007941 */ /* 0x000fea0003800000 */
.L_x_105:
[----:B------:R-:W-:Y:S01]  /*6650*/  ISETP.NE.AND P1, PT, R66, RZ, PT ;  /* 0x000000ff4200720c */ /* 0x000fe20003f25270 */
[----:B------:R-:W-:Y:S01]  /*6660*/  IMAD.MOV.U32 R30, RZ, RZ, RZ ;  /* 0x000000ffff1e7224 */ /* 0x000fe200078e00ff */
[----:B------:R-:W-:Y:S02]  /*6670*/  CS2R R28, SRZ ;  /* 0x00000000001c7805 */ /* 0x000fe4000001ff00 */
[----:B------:R-:W-:Y:S02]  /*6680*/  CS2R R38, SRZ ;  /* 0x0000000000267805 */ /* 0x000fe4000001ff00 */
[----:B------:R-:W-:Y:S07]  /*6690*/  CS2R R36, SRZ ;  /* 0x0000000000247805 */ /* 0x000fee000001ff00 */
[----:B-1----:R-:W-:Y:S01]  /*66a0*/  @P1 IMAD R2, R0, 0x800, R44 ;  /* 0x0000080000021824 */ /* 0x002fe200078e022c */
[----:B------:R-:W-:Y:S05]  /*66b0*/  @P1 WARPSYNC.ALL ;  /* 0x0000000000001948 */ /* 0x000fea0003800000 */
[----:B------:R-:W-:Y:S01]  /*66c0*/  @P1 LEA R2, R2, UR44, 0x1 ;  /* 0x0000002c02021c11 */ /* 0x000fe2000f8e08ff */
[----:B------:R-:W-:Y:S04]  /*66d0*/  UIADD3 UR4, UPT, UPT, UR46, 0x1, URZ ;  /* 0x000000012e047890 */ /* 0x000fe8000fffe0ff */
[----:B------:R1:W3:Y:S01]  /*66e0*/  @P1 LDSM.16.M88.4 R28, [R2+0x200] ;  /* 0x00020000021c183b */ /* 0x0002e20000000200 */
[----:B------:R-:W-:Y:S01]  /*66f0*/  UISETP.NE.AND UP0, UPT, UR4, 0x3, UPT ;  /* 0x000000030400788c */ /* 0x000fe2000bf05270 */
[----:B------:R-:W-:Y:S03]  /*6700*/  @P1 IMAD R0, R54, 0x2, R2 ;  /* 0x0000000236001824 */ /* 0x000fe600078e0202 */
[----:B------:R-:W-:Y:S02]  /*6710*/  USEL UR5, URZ, 0x1, UP0 ;  /* 0x00000001ff057887 */ /* 0x000fe40008000000 */
[----:B------:R1:W4:Y:S01]  /*6720*/  @P1 LDSM.16.M88.4 R36, [R0+0x200] ;  /* 0x000200000024183b */ /* 0x0003220000000200 */
[----:B------:R-:W-:Y:S03]  /*6730*/  USEL UR4, UR4, URZ, UP0 ;  /* 0x000000ff04047287 */ /* 0x000fe60008000000 */
[----:B------:R-:W-:Y:S03]  /*6740*/  LOP3.LUT R63, R63, UR5, RZ, 0x3c, !PT ;  /* 0x000000053f3f7c12 */ /* 0x000fe6000f8e3cff */
[----:B------:R-:W-:Y:S02]  /*6750*/  IMAD.U32 R64, RZ, RZ, UR4 ;  /* 0x00000004ff407e24 */ /* 0x000fe4000f8e00ff */
.L_x_104:
[----:B------:R-:W-:Y:S05]  /*6760*/  BSYNC B1 ;  /* 0x0000000000017941 */ /* 0x000fea0003800000 */
.L_x_103:
[----:B-1----:R-:W-:Y:S04]  /*6770*/  SHF.R.U32.HI R0, RZ, 0x15, R25 ;  /* 0x00000015ff007819 */ /* 0x002fe80000011619 */
[----:B------:R-:W-:Y:S01]  /*6780*/  LOP3.LUT P1, RZ, R0, 0x3, R46, 0x48, !PT ;  /* 0x0000000300ff7812 */ /* 0x000fe2000782482e */
[----:B------:R-:W-:Y:S01]  /*6790*/  @!UPT UIADD3 URZ, UPT, UPT, URZ, URZ, URZ ;  /* 0x000000fffffff290 */ /* 0x000fe2000fffe0ff */
[----:B--2---:R-:W-:Y:S11]  /*67a0*/  @P0 BRA `(.L_x_108) ;  /* 0x0000000000080947 */ /* 0x004ff60003800000 */
[----:B------:R-:W1:Y:S02]  /*67b0*/  SYNCS.PHASECHK.TRANS64.TRYWAIT P0, [R27+URZ+0x130], R3 ;  /* 0x000130031b0075a7 */ /* 0x000e6400080011ff */
[----:B-1----:R-:W-:Y:S05]  /*67c0*/  @!P0 BRA `(.L_x_109) ;  /* 0x00000020003c8947 */ /* 0x002fea0003800000 */
.L_x_108:
[----:B------:R-:W-:Y:S05]  /*67d0*/  @!P1 BRA `(.L_x_110) ;  /* 0x0000000000409947 */ /* 0x000fea0003800000 */
[----:B------:R-:W2:Y:S01]  /*67e0*/  LDCU.64 UR8, c[0x4][0x70] ;  /* 0x01000e00ff0877ac */ /* 0x000ea20008000a00 */
[----:B-1----:R-:W-:Y:S01]  /*67f0*/  MOV R3, 0x0 ;  /* 0x0000000000037802 */ /* 0x002fe20000000f00 */
[----:B------:R-:W-:Y:S02]  /*6800*/  HFMA2 R12, -RZ, RZ, 0, 5.9604644775390625e-08 ;  /* 0x00000001ff0c7431 */ /* 0x000fe400000001ff */
[----:B------:R-:W-:Y:S02]  /*6810*/  IMAD.MOV.U32 R8, RZ, RZ, 0x192 ;  /* 0x00000192ff087424 */ /* 0x000fe400078e00ff */
[----:B------:R-:W-:Y:S01]  /*6820*/  IMAD.MOV.U32 R13, RZ, RZ, RZ ;  /* 0x000000ffff0d7224 */ /* 0x000fe200078e00ff */
[----:B------:R-:W1:Y:S01]  /*6830*/  LDCU.64 UR6, c[0x4][0x78] ;  /* 0x01000f00ff0677ac */ /* 0x000e620008000a00 */
[----:B------:R-:W3:Y:S01]  /*6840*/  LDC.64 R2, c[0x4][R3] ;  /* 0x0100000003027b82 */ /* 0x000ee20000000a00 */
[----:B------:R-:W5:Y:S01]  /*6850*/  LDCU.64 UR4, c[0x4][0x10] ;  /* 0x01000200ff0477ac */ /* 0x000f620008000a00 */
[----:B--2---:R-:W-:Y:S01]  /*6860*/  MOV R5, UR9 ;  /* 0x0000000900057c02 */ /* 0x004fe20008000f00 */
[----:B------:R-:W-:Y:S01]  /*6870*/  IMAD.U32 R4, RZ, RZ, UR8 ;  /* 0x00000008ff047e24 */ /* 0x000fe2000f8e00ff */
[----:B-1----:R-:W-:Y:S01]  /*6880*/  MOV R7, UR7 ;  /* 0x0000000700077c02 */ /* 0x002fe20008000f00 */
[----:B------:R-:W-:Y:S01]  /*6890*/  IMAD.U32 R6, RZ, RZ, UR6 ;  /* 0x00000006ff067e24 */ /* 0x000fe2000f8e00ff */
[----:B-----5:R-:W-:Y:S01]  /*68a0*/  MOV R11, UR5 ;  /* 0x00000005000b7c02 */ /* 0x020fe20008000f00 */
[----:B------:R-:W-:Y:S02]  /*68b0*/  IMAD.U32 R10, RZ, RZ, UR4 ;  /* 0x00000004ff0a7e24 */ /* 0x000fe4000f8e00ff */
[----:B------:R-:W-:Y:S07]  /*68c0*/  LEPC R20, `(.L_x_110) ;  /* 0x000000001014794e */ /* 0x000fee0000000000 */
[----:B---34-:R-:W-:Y:S05]  /*68d0*/  CALL.ABS.NOINC R2 ;  /* 0x0000000002007343 */ /* 0x018fea0003c00000 */
.L_x_110:
[----:B------:R-:W-:Y:S05]  /*68e0*/  WARPSYNC.ALL ;  /* 0x0000000000007948 */ /* 0x000fea0003800000 */
[----:B------:R-:W-:Y:S01]  /*68f0*/  R2UR UR4, R25 ;  /* 0x00000000190472ca */ /* 0x000fe200000e0000 */
[----:B-1-3--:R-:W-:Y:S01]  /*6900*/  HADD2.F32 R3, -RZ, R28.H0_H0 ;  /* 0x2000001cff037230 */ /* 0x00afe20000004100 */
[----:B------:R-:W-:Y:S01]  /*6910*/  SHF.L.U32 R62, R54, 0x1, RZ ;  /* 0x00000001363e7819 */ /* 0x000fe200000006ff */
[----:B------:R-:W-:Y:S01]  /*6920*/  HADD2.F32 R20, -RZ, R30.H0_H0 ;  /* 0x2000001eff147230 */ /* 0x000fe20000004100 */
[----:B------:R-:W-:Y:S01]  /*6930*/  ISETP.NE.AND P0, PT, R55, RZ, PT ;  /* 0x000000ff3700720c */ /* 0x000fe20003f05270 */
[----:B------:R-:W-:Y:S08]  /*6940*/  BSSY.RECONVERGENT B0, `(.L_x_111) ;  /* 0x000004e000007945 */ /* 0x000ff00003800200 */
[----:B------:R-:W1:Y:S02]  /*6950*/  LDTM.16dp256bit.x4 R4, tmem[UR4] ;  /* 0x00000004000479ee */ /* 0x000e640008120000 */
[C---:B-1----:R-:W-:Y:S01]  /*6960*/  FMUL R0, R24.reuse, R4 ;  /* 0x0000000418007220 */ /* 0x042fe20000400000 */
[----:B------:R-:W-:Y:S02]  /*6970*/  HADD2.F32 R4, -RZ, R28.H1_H1 ;  /* 0x3000001cff047230 */ /* 0x000fe40000004100 */
[----:B------:R-:W-:Y:S01]  /*6980*/  FMUL R2, R24, R5 ;  /* 0x0000000518027220 */ /* 0x000fe20000400000 */
[--C-:B------:R-:W-:Y:S02]  /*6990*/  HADD2.F32 R5, -RZ, R29.reuse.H0_H0 ;  /* 0x2000001dff057230 */ /* 0x100fe40000004100 */
[----:B------:R-:W-:Y:S01]  /*69a0*/  FFMA R0, R26, R3, R0 ;  /* 0x000000031a007223 */ /* 0x000fe20000000000 */
[----:B------:R-:W-:Y:S01]  /*69b0*/  FMUL R3, R24, R6 ;  /* 0x0000000618037220 */ /* 0x000fe20000400000 */
[----:B------:R-:W-:Y:S02]  /*69c0*/  HADD2.F32 R6, -RZ, R29.H1_H1 ;  /* 0x3000001dff067230 */ /* 0x000fe40000004100 */
[----:B------:R-:W-:Y:S01]  /*69d0*/  FFMA R2, R26, R4, R2 ;  /* 0x000000041a027223 */ /* 0x000fe20000000002 */
[----:B------:R-:W-:Y:S01]  /*69e0*/  FMUL R7, R24, R7 ;  /* 0x0000000718077220 */ /* 0x000fe20000400000 */
[----:B------:R-:W-:Y:S01]  /*69f0*/  FFMA R3, R26, R5, R3 ;  /* 0x000000051a037223 */ /* 0x000fe20000000003 */
[C---:B------:R-:W-:Y:S01]  /*6a00*/  FMUL R4, R24.reuse, R8 ;  /* 0x0000000818047220 */ /* 0x040fe20000400000 */
[----:B------:R-:W-:Y:S01]  /*6a10*/  FMUL R5, R24, R9 ;  /* 0x0000000918057220 */ /* 0x000fe20000400000 */
[----:B------:R-:W-:Y:S01]  /*6a20*/  F2FP.F16.F32.PACK_AB R32, R2, R0 ;  /* 0x000000000220723e */ /* 0x000fe200000000ff */
[C---:B------:R-:W-:Y:S01]  /*6a30*/  FFMA R7, R26.reuse, R6, R7 ;  /* 0x000000061a077223 */ /* 0x040fe20000000007 */
[----:B------:R-:W-:Y:S02]  /*6a40*/  HADD2.F32 R0, -RZ, R30.H1_H1 ;  /* 0x3000001eff007230 */ /* 0x000fe40000004100 */
[----:B------:R-:W-:Y:S01]  /*6a50*/  FFMA R4, R26, R20, R4 ;  /* 0x000000141a047223 */ /* 0x000fe20000000004 */
[--C-:B------:R-:W-:Y:S02]  /*6a60*/  HADD2.F32 R2, -RZ, R31.reuse.H0_H0 ;  /* 0x2000001fff027230 */ /* 0x100fe40000004100 */
[----:B------:R-:W-:Y:S01]  /*6a70*/  FMUL R6, R24, R10 ;  /* 0x0000000a18067220 */ /* 0x000fe20000400000 */
[----:B------:R-:W-:Y:S01]  /*6a80*/  F2FP.F16.F32.PACK_AB R33, R7, R3 ;  /* 0x000000030721723e */ /* 0x000fe200000000ff */
[----:B------:R-:W-:Y:S02]  /*6a90*/  HADD2.F32 R3, -RZ, R31.H1_H1 ;  /* 0x3000001fff037230 */ /* 0x000fe40000004100 */
[----:B------:R-:W-:Y:S01]  /*6aa0*/  FFMA R5, R26, R0, R5 ;  /* 0x000000001a057223 */ /* 0x000fe20000000005 */
[C---:B------:R-:W-:Y:S01]  /*6ab0*/  FMUL R11, R24.reuse, R11 ;  /* 0x0000000b180b7220 */ /* 0x040fe20000400000 */
[--C-:B----4-:R-:W-:Y:S02]  /*6ac0*/  HADD2.F32 R7, -RZ, R36.reuse.H0_H0 ;  /* 0x20000024ff077230 */ /* 0x110fe40000004100 */
[C---:B------:R-:W-:Y:S01]  /*6ad0*/  FMUL R8, R24.reuse, R12 ;  /* 0x0000000c18087220 */ /* 0x040fe20000400000 */
[----:B------:R-:W-:Y:S02]  /*6ae0*/  HADD2.F32 R0, -RZ, R36.H1_H1 ;  /* 0x30000024ff007230 */ /* 0x000fe40000004100 */
[----:B------:R-:W-:Y:S01]  /*6af0*/  FMUL R9, R24, R13 ;  /* 0x0000000d18097220 */ /* 0x000fe20000400000 */
[C---:B------:R-:W-:Y:S01]  /*6b00*/  FFMA R6, R26.reuse, R2, R6 ;  /* 0x000000021a067223 */ /* 0x040fe20000000006 */
[C---:B------:R-:W-:Y:S01]  /*6b10*/  FFMA R11, R26.reuse, R3, R11 ;  /* 0x000000031a0b7223 */ /* 0x040fe2000000000b */
[C---:B------:R-:W-:Y:S01]  /*6b20*/  FFMA R8, R26.reuse, R7, R8 ;  /* 0x000000071a087223 */ /* 0x040fe20000000008 */
[----:B------:R-:W-:Y:S01]  /*6b30*/  FFMA R9, R26, R0, R9 ;  /* 0x000000001a097223 */ /* 0x000fe20000000009 */
[--C-:B------:R-:W-:Y:S02]  /*6b40*/  HADD2.F32 R2, -RZ, R37.reuse.H0_H0 ;  /* 0x20000025ff027230 */ /* 0x100fe40000004100 */
[C---:B------:R-:W-:Y:S01]  /*6b50*/  FMUL R10, R24.reuse, R14 ;  /* 0x0000000e180a7220 */ /* 0x040fe20000400000 */
[----:B------:R-:W-:Y:S02]  /*6b60*/  HADD2.F32 R0, -RZ, R37.H1_H1 ;  /* 0x30000025ff007230 */ /* 0x000fe40000004100 */
[----:B------:R-:W-:Y:S01]  /*6b70*/  FMUL R15, R24, R15 ;  /* 0x0000000f180f7220 */ /* 0x000fe20000400000 */
[----:B------:R-:W-:Y:S01]  /*6b80*/  F2FP.F16.F32.PACK_AB R34, R5, R4 ;  /* 0x000000040522723e */ /* 0x000fe200000000ff */
[----:B------:R-:W-:Y:S01]  /*6b90*/  FFMA R10, R26, R2, R10 ;  /* 0x000000021a0a7223 */ /* 0x000fe2000000000a */
[----:B------:R-:W-:Y:S01]  /*6ba0*/  FMUL R12, R24, R16 ;  /* 0x00000010180c7220 */ /* 0x000fe20000400000 */
[----:B------:R-:W-:Y:S01]  /*6bb0*/  FFMA R15, R26, R0, R15 ;  /* 0x000000001a0f7223 */ /* 0x000fe2000000000f */
[--C-:B------:R-:W-:Y:S01]  /*6bc0*/  HADD2.F32 R0, -RZ, R38.reuse.H0_H0 ;  /* 0x20000026ff007230 */ /* 0x100fe20000004100 */
[----:B------:R-:W-:Y:S01]  /*6bd0*/  MOV R5, UR46 ;  /* 0x0000002e00057c02 */ /* 0x000fe20008000f00 */
[----:B------:R-:W-:Y:S02]  /*6be0*/  HADD2.F32 R2, -RZ, R38.H1_H1 ;  /* 0x30000026ff027230 */ /* 0x000fe40000004100 */
[C---:B------:R-:W-:Y:S01]  /*6bf0*/  FMUL R13, R24.reuse, R17 ;  /* 0x00000011180d7220 */ /* 0x040fe20000400000 */
[--C-:B------:R-:W-:Y:S02]  /*6c00*/  HADD2.F32 R3, -RZ, R39.reuse.H0_H0 ;  /* 0x20000027ff037230 */ /* 0x100fe40000004100 */
[C---:B------:R-:W-:Y:S01]  /*6c10*/  FMUL R14, R24.reuse, R18 ;  /* 0x00000012180e7220 */ /* 0x040fe20000400000 */
[----:B------:R-:W-:Y:S02]  /*6c20*/  HADD2.F32 R4, -RZ, R39.H1_H1 ;  /* 0x30000027ff047230 */ /* 0x000fe40000004100 */
[----:B------:R-:W-:Y:S01]  /*6c30*/  FMUL R19, R24, R19 ;  /* 0x0000001318137220 */ /* 0x000fe20000400000 */
[C---:B------:R-:W-:Y:S01]  /*6c40*/  FFMA R12, R26.reuse, R0, R12 ;  /* 0x000000001a0c7223 */ /* 0x040fe2000000000c */
[----:B------:R-:W-:Y:S01]  /*6c50*/  LEA R5, R5, R44, 0xb ;  /* 0x0000002c05057211 */ /* 0x000fe200078e58ff */
[C---:B------:R-:W-:Y:S01]  /*6c60*/  FFMA R13, R26.reuse, R2, R13 ;  /* 0x000000021a0d7223 */ /* 0x040fe2000000000d */
[C---:B------:R-:W-:Y:S01]  /*6c70*/  FFMA R14, R26.reuse, R3, R14 ;  /* 0x000000031a0e7223 */ /* 0x040fe2000000000e */
[----:B------:R-:W-:Y:S01]  /*6c80*/  FFMA R19, R26, R4, R19 ;  /* 0x000000041a137223 */ /* 0x000fe20000000013 */
[----:B------:R-:W-:Y:S02]  /*6c90*/  F2FP.F16.F32.PACK_AB R35, R11, R6 ;  /* 0x000000060b23723e */ /* 0x000fe400000000ff */
[----:B------:R-:W-:Y:S02]  /*6ca0*/  LEA R5, R5, UR44, 0x1 ;  /* 0x0000002c05057c11 */ /* 0x000fe4000f8e08ff */
[----:B------:R-:W-:Y:S02]  /*6cb0*/  F2FP.F16.F32.PACK_AB R8, R9, R8 ;  /* 0x000000080908723e */ /* 0x000fe400000000ff */
[----:B------:R-:W-:Y:S01]  /*6cc0*/  F2FP.F16.F32.PACK_AB R9, R15, R10 ;  /* 0x0000000a0f09723e */ /* 0x000fe200000000ff */
[----:B------:R1:W-:Y:S01]  /*6cd0*/  STSM.16.M88.4 [R5+0x200], R32 ;  /* 0x0002002005007844 */ /* 0x0003e20000000200 */
[----:B------:R-:W-:Y:S02]  /*6ce0*/  F2FP.F16.F32.PACK_AB R10, R13, R12 ;  /* 0x0000000c0d0a723e */ /* 0x000fe400000000ff */
[----:B------:R-:W-:Y:S02]  /*6cf0*/  F2FP.F16.F32.PACK_AB R11, R19, R14 ;  /* 0x0000000e130b723e */ /* 0x000fe400000000ff */
[----:B------:R-:W-:Y:S05]  /*6d00*/  IADD3 R0, PT, PT, R62, 0x200, R5 ;  /* 0x000002003e007810 */ /* 0x000fea0007ffe005 */
[----:B------:R1:W-:Y:S01]  /*6d10*/  STSM.16.M88.4 [R0], R8 ;  /* 0x0000000800007844 */ /* 0x0003e20000000200 */
[----:B------:R-:W-:Y:S01]  /*6d20*/  @!PT LDS RZ, [RZ] ;  /* 0x00000000fffff984 */ /* 0x000fe20000000800 */
[----:B------:R-:W-:Y:S01]  /*6d30*/  @!PT LDS RZ, [RZ] ;  /* 0x00000000fffff984 */ /* 0x000fe20000000800 */
[----:B------:R-:W-:Y:S01]  /*6d40*/  @!PT LDS RZ, [RZ] ;  /* 0x00000000fffff984 */ /* 0x000fe20000000800 */
[----:B------:R-:W-:Y:S01]  /*6d50*/  @!PT LDS RZ, [RZ] ;  /* 0x00000000fffff984 */ /* 0x000fe20000000800 */
[----:B------:R2:W-:Y:S07]  /*6d60*/  MEMBAR.ALL.CTA ;  /* 0x0000000000007992 */ /* 0x0005ee0000008000 */
[----:B--2---:R-:W2:Y:S02]  /*6d70*/  FENCE.VIEW.ASYNC.S ;  /* 0x00000000000073c6 */ /* 0x004ea40000000000 */
[----:B--2---:R-:W-:Y:S06]  /*6d80*/  BAR.SYNC.DEFER_BLOCKING 0x1, 0x80 ;  /* 0x0042000000007b1d */ /* 0x004fec0000010000 */
[----:B------:R-:W-:Y:S05]  /*6d90*/  @P0 BRA `(.L_x_112) ;  /* 0x0000000000200947 */ /* 0x000fea0003800000 */
[----:B------:R-:W2:Y:S01]  /*6da0*/  LDCU.64 UR6, c[0x0][0x348] ;  /* 0x00006900ff0677ac */ /* 0x000ea20008000a00 */
[----:B------:R-:W-:Y:S01]  /*6db0*/  ULEA UR5, UR46, UR44, 0xc ;  /* 0x0000002c2e057291 */ /* 0x000fe2000f8e60ff */
[----:B------:R-:W-:Y:S03]  /*6dc0*/  UMOV UR51, UR36 ;  /* 0x0000002400337c82 */ /* 0x000fe60008000000 */
[----:B------:R-:W-:Y:S02]  /*6dd0*/  UIADD3 UR48, UPT, UPT, UR5, 0x200, URZ ;  /* 0x0000020005307890 */ /* 0x000fe4000fffe0ff */
[----:B--2---:R-:W-:Y:S04]  /*6de0*/  UIADD3 UR4, UP0, UPT, UR6, 0x680, URZ ;  /* 0x0000068006047890 */ /* 0x004fe8000ff1e0ff */
[----:B------:R-:W-:Y:S09]  /*6df0*/  UIADD3.X UR5, UPT, UPT, URZ, UR7, URZ, UP0, !UPT ;  /* 0x00000007ff057290 */ /* 0x000ff200087fe4ff */
[----:B------:R2:W-:Y:S02]  /*6e00*/  UTMASTG.3D [UR48], [UR4] ;  /* 0x00000030040073b5 */ /* 0x0005e40008010000 */
[----:B--2---:R0:W-:Y:S02]  /*6e10*/  UTMACMDFLUSH ;  /* 0x00000000000079b7 */ /* 0x0041e40000000000 */
.L_x_112:
[----:B------:R-:W-:Y:S05]  /*6e20*/  BSYNC.RECONVERGENT B0 ;  /* 0x0000000000007941 */ /* 0x000fea0003800200 */
.L_x_111:
[----:B------:R-:W-:Y:S01]  /*6e30*/  UIADD3 UR47, UPT, UPT, UR46, 0x1, URZ ;  /* 0x000000012e2f7890 */ /* 0x000fe2000fffe0ff */
[----:B------:R-:W-:Y:S03]  /*6e40*/  BSSY.RECONVERGENT B0, `(.L_x_113) ;  /* 0x0000005000007945 */ /* 0x000fe60003800200 */
[----:B------:R-:W-:Y:S04]  /*6e50*/  UISETP.NE.AND UP0, UPT, UR47, 0x3, UPT ;  /* 0x000000032f00788c */ /* 0x000fe8000bf05270 */
[----:B------:R-:W-:Y:S01]  /*6e60*/  USEL UR45, UR47, URZ, UP0 ;  /* 0x000000ff2f2d7287 */ /* 0x000fe20008000000 */
[----:B------:R-:W-:Y:S11]  /*6e70*/  @P0 BRA `(.L_x_114) ;  /* 0x0000000000040947 */ /* 0x000ff60003800000 */
[----:B------:R-:W-:Y:S04]  /*6e80*/  DEPBAR.LE SB0, 0x1 ;  /* 0x000080400000791a */ /* 0x000fe80000000000 */
.L_x_114:
[----:B------:R-:W-:Y:S05]  /*6e90*/  BSYNC.RECONVERGENT B0 ;  /* 0x0000000000007941 */ /* 0x000fea0003800200 */
.L_x_113:
[----:B------:R-:W-:Y:S01]  /*6ea0*/  BAR.SYNC.DEFER_BLOCKING 0x1, 0x80 ;  /* 0x0042000000007b1d */ /* 0x000fe20000010000 */
[----:B------:R-:W-:Y:S01]  /*6eb0*/  ISETP.NE.AND P1, PT, R61, RZ, PT ;  /* 0x000000ff3d00720c */ /* 0x000fe20003f25270 */
[----:B------:R-:W-:Y:S01]  /*6ec0*/  UISETP.NE.AND UP0, UPT, UR53, URZ, UPT ;  /* 0x000000ff3500728c */ /* 0x000fe2000bf05270 */
[----:B------:R-:W-:Y:S11]  /*6ed0*/  LEA R2, R64, UR44, 0x3 ;  /* 0x0000002c40027c11 */ /* 0x000ff6000f8e18ff */
[----:B------:R-:W-:Y:S01]  /*6ee0*/  @P1 SHF.L.U32 R3, R63, 0x1f, RZ ;  /* 0x0000001f3f031819 */ /* 0x000fe200000006ff */
[----:B------:R-:W-:Y:S06]  /*6ef0*/  BRA.U !UP0, `(.L_x_115) ;  /* 0x0000000108247547 */ /* 0x000fec000b800000 */
[----:B------:R-:W-:Y:S01]  /*6f00*/  IMAD.U32 R4, RZ, RZ, UR52 ;  /* 0x00000034ff047e24 */ /* 0x000fe2000f8e00ff */
[----:B-1----:R-:W-:Y:S01]  /*6f10*/  MOV R0, UR54 ;  /* 0x0000003600007c02 */ /* 0x002fe20008000f00 */
[----:B------:R-:W-:Y:S03]  /*6f20*/  UIADD3 UR4, UPT, UPT, UR52, 0x1, URZ ;  /* 0x0000000134047890 */ /* 0x000fe6000fffe0ff */
[----:B------:R-:W-:Y:S01]  /*6f30*/  @P1 LEA R4, R4, UR44, 0x3 ;  /* 0x0000002c04041c11 */ /* 0x000fe2000f8e18ff */
[----:B------:R-:W-:Y:S04]  /*6f40*/  UISETP.NE.AND UP0, UPT, UR4, 0x3, UPT ;  /* 0x000000030400788c */ /* 0x000fe8000bf05270 */
[----:B------:R-:W-:Y:S01]  /*6f50*/  @P1 VIADD R4, R4, 0xe8 ;  /* 0x000000e804041836 */ /* 0x000fe20000000000 */
[----:B------:R-:W-:Y:S04]  /*6f60*/  USEL UR52, UR4, URZ, UP0 ;  /* 0x000000ff04347287 */ /* 0x000fe80008000000 */
[----:B------:R-:W-:Y:S04]  /*6f70*/  @P1 PRMT R0, R0, 0x654, R4 ;  /* 0x0000065400001816 */ /* 0x000fe80000000004 */
[----:B------:R2:W-:Y:S04]  /*6f80*/  @P1 SYNCS.ARRIVE.TRANS64.RED.A1T0 RZ, [R0+URZ], RZ ;  /* 0x000000ff00ff19a7 */ /* 0x0005e800081004ff */
.L_x_115:
[----:B------:R-:W3:Y:S01]  /*6f90*/  @P1 SYNCS.PHASECHK.TRANS64.TRYWAIT P0, [R2+URZ+0xd0], R3 ;  /* 0x0000d003020015a7 */ /* 0x000ee200080011ff */
[----:B------:R-:W-:Y:S01]  /*6fa0*/  BSSY B1, `(.L_x_116) ;  /* 0x0000013000017945 */ /* 0x000fe20003800000 */
[----:B---3--:R-:W-:Y:S03]  /*6fb0*/  @P1 SEL R65, RZ, 0x1, !P0 ;  /* 0x00000001ff411807 */ /* 0x008fe60004000000 */
[----:B------:R-:W-:Y:S05]  /*6fc0*/  @!P1 BRA `(.L_x_117) ;  /* 0x0000000000409947 */ /* 0x000fea0003800000 */
[----:B------:R-:W-:Y:S01]  /*6fd0*/  ISETP.NE.AND P1, PT, R66, RZ, PT ;  /* 0x000000ff4200720c */ /* 0x000fe20003f25270 */
[----:B------:R-:W-:Y:S01]  /*6fe0*/  BSSY B0, `(.L_x_118) ;  /* 0x0000009000007945 */ /* 0x000fe20003800000 */
[----:B------:R-:W-:Y:S11]  /*6ff0*/  ISETP.NE.AND P0, PT, R65, RZ, PT ;  /* 0x000000ff4100720c */ /* 0x000ff60003f05270 */
[----:B------:R-:W-:Y:S05]  /*7000*/  @P1 IMAD R3, R64, 0x800, R44 ;  /* 0x0000080040031824 */ /* 0x000fea00078e022c */
[----:B------:R-:W-:Y:S05]  /*7010*/  @P1 LEA R3, R3, UR44, 0x1 ;  /* 0x0000002c03031c11 */ /* 0x000fea000f8e08ff */
[----:B-12---:R-:W-:Y:S01]  /*7020*/  @P1 IMAD.IADD R0, R62, 0x1, R3 ;  /* 0x000000013e001824 */ /* 0x006fe200078e0203 */
[----:B------:R-:W-:Y:S06]  /*7030*/  @P0 BRA `(.L_x_119) ;  /* 0x00000000000c0947 */ /* 0x000fec0003800000 */
[----:B------:R-:W-:Y:S04]  /*7040*/  SHF.L.U32 R63, R63, 0x1f, RZ ;  /* 0x0000001f3f3f7819 */ /* 0x000fe800000006ff */
[----:B------:R-:W1:Y:S02]  /*7050*/  SYNCS.PHASECHK.TRANS64.TRYWAIT P0, [R2+URZ+0xd0], R63 ;  /* 0x0000d03f020075a7 */ /* 0x000e6400080011ff */
[----:B-1----:R-:W-:Y:S05]  /*7060*/  @!P0 BRA `(.L_x_120) ;  /* 0x0000001800288947 */ /* 0x002fea0003800000 */
.L_x_119:
[----:B------:R-:W-:Y:S05]  /*7070*/  BSYNC B0 ;  /* 0x0000000000007941 */ /* 0x000fea0003800000 */
.L_x_118:
[----:B------:R-:W-:Y:S11]  /*7080*/  ISETP.NE.AND P0, PT, R66, RZ, PT ;  /* 0x000000ff4200720c */ /* 0x000ff60003f05270 */
[----:B------:R-:W-:Y:S02]  /*7090*/  @!UPT UIADD3 URZ, UPT, UPT, URZ, URZ, URZ ;  /* 0x000000fffffff290 */ /* 0x000fe4000fffe0ff */
[----:B------:R-:W-:Y:S05]  /*70a0*/  @P0 WARPSYNC.ALL ;  /* 0x0000000000000948 */ /* 0x000fea0003800000 */
[----:B------:R3:W4:Y:S04]  /*70b0*/  @P0 LDSM.16.M88.4 R28, [R3+0x200] ;  /* 0x00020000031c083b */ /* 0x0007280000000200 */
[----:B------:R3:W2:Y:S02]  /*70c0*/  @P0 LDSM.16.M88.4 R36, [R0+0x200] ;  /* 0x000200000024083b */ /* 0x0006a40000000200 */
.L_x_117:
[----:B------:R-:W-:Y:S05]  /*70d0*/  BSYNC B1 ;  /* 0x0000000000017941 */ /* 0x000fea0003800000 */
.L_x_116:
[----:B-123--:R-:W-:Y:S05]  /*70e0*/  VIADD R0, R25, 0x20 ;  /* 0x0000002019007836 */ /* 0x00efea0000000000 */
[----:B------:R-:W-:Y:S04]  /*70f0*/  SHF.R.U32.HI R0, RZ, 0x15, R0 ;  /* 0x00000015ff007819 */ /* 0x000fe80000011600 */
[----:B------:R-:W-:Y:S11]  /*7100*/  LOP3.LUT P0, RZ, R0, 0x3, R46, 0x48, !PT ;  /* 0x0000000300ff7812 */ /* 0x000ff6000780482e */
[----:B------:R-:W-:Y:S02]  /*7110*/  @!UPT UIADD3 URZ, UPT, UPT, URZ, URZ, URZ ;  /* 0x000000fffffff290 */ /* 0x000fe4000fffe0ff */
[----:B------:R-:W-:Y:S05]  /*7120*/  @!P0 BRA `(.L_x_121) ;  /* 0x0000000000408947 */ /* 0x000fea0003800000 */
[----:B------:R-:W1:Y:S01]  /*7130*/  LDCU.64 UR8, c[0x4][0x70] ;  /* 0x01000e00ff0877ac */ /* 0x000e620008000a00 */
[----:B------:R-:W-:Y:S01]  /*7140*/  MOV R3, 0x0 ;  /* 0x0000000000037802 */ /* 0x000fe20000000f00 */
[----:B------:R-:W-:Y:S02]  /*7150*/  HFMA2 R12, -RZ, RZ, 0, 5.9604644775390625e-08 ;  /* 0x00000001ff0c7431 */ /* 0x000fe400000001ff */
[----:B------:R-:W-:Y:S02]  /*7160*/  IMAD.MOV.U32 R8, RZ, RZ, 0x192 ;  /* 0x00000192ff087424 */ /* 0x000fe400078e00ff */
[----:B------:R-:W-:Y:S01]  /*7170*/  IMAD.MOV.U32 R13, RZ, RZ, RZ ;  /* 0x000000ffff0d7224 */ /* 0x000fe200078e00ff */
[----:B------:R-:W2:Y:S01]  /*7180*/  LDCU.64 UR6, c[0x4][0x78] ;  /* 0x01000f00ff0677ac */ /* 0x000ea20008000a00 */
[----:B------:R-:W3:Y:S01]  /*7190*/  LDC.64 R2, c[0x4][R3] ;  /* 0x0100000003027b82 */ /* 0x000ee20000000a00 */
[----:B------:R-:W5:Y:S01]  /*71a0*/  LDCU.64 UR4, c[0x4][0x10] ;  /* 0x01000200ff0477ac */ /* 0x000f620008000a00 */
[----:B-1----:R-:W-:Y:S01]  /*71b0*/  MOV R5, UR9 ;  /* 0x0000000900057c02 */ /* 0x002fe20008000f00 */
[----:B------:R-:W-:Y:S01]  /*71c0*/  IMAD.U32 R4, RZ, RZ, UR8 ;  /* 0x00000008ff047e24 */ /* 0x000fe2000f8e00ff */
[----:B--2---:R-:W-:Y:S01]  /*71d0*/  MOV R7, UR7 ;  /* 0x0000000700077c02 */ /* 0x004fe20008000f00 */
[----:B------:R-:W-:Y:S01]  /*71e0*/  IMAD.U32 R6, RZ, RZ, UR6 ;  /* 0x00000006ff067e24 */ /* 0x000fe2000f8e00ff */
[----:B-----5:R-:W-:Y:S01]  /*71f0*/  MOV R11, UR5 ;  /* 0x00000005000b7c02 */ /* 0x020fe20008000f00 */
[----:B------:R-:W-:Y:S02]  /*7200*/  IMAD.U32 R10, RZ, RZ, UR4 ;  /* 0x00000004ff0a7e24 */ /* 0x000fe4000f8e00ff */
[----:B------:R-:W-:Y:S07]  /*7210*/  LEPC R20, `(.L_x_121) ;  /* 0x000000001014794e */ /* 0x000fee0000000000 */
[----:B---34-:R-:W-:Y:S05]  /*7220*/  CALL.ABS.NOINC R2 ;  /* 0x0000000002007343 */ /* 0x018fea0003c00000 */
.L_x_121:
[----:B------:R-:W-:Y:S01]  /*7230*/  ISETP.NE.AND P0, PT, R55, RZ, PT ;  /* 0x000000ff3700720c */ /* 0x000fe20003f05270 */
[----:B------:R-:W-:Y:S05]  /*7240*/  WARPSYNC.ALL ;  /* 0x0000000000007948 */ /* 0x000fea0003800000 */
[----:B------:R-:W-:Y:S01]  /*7250*/  R2UR UR4, R25 ;  /* 0x00000000190472ca */ /* 0x000fe200000e0000 */
[--C-:B----4-:R-:W-:Y:S01]  /*7260*/  HADD2.F32 R20, -RZ, R28.reuse.H0_H0 ;  /* 0x2000001cff147230 */ /* 0x110fe20000004100 */
[----:B------:R-:W-:Y:S01]  /*7270*/  BSSY.RECONVERGENT B0, `(.L_x_122) ;  /* 0x0000056000007945 */ /* 0x000fe20003800200 */
[----:B------:R-:W-:Y:S02]  /*7280*/  HADD2.F32 R21, -RZ, R28.H1_H1 ;  /* 0x3000001cff157230 */ /* 0x000fe40000004100 */
[--C-:B------:R-:W-:Y:S02]  /*7290*/  HADD2.F32 R25, -RZ, R29.reuse.H0_H0 ;  /* 0x2000001dff197230 */ /* 0x100fe40000004100 */
[----:B------:R-:W-:Y:S02]  /*72a0*/  HADD2.F32 R28, -RZ, R30.H0_H0 ;  /* 0x2000001eff1c7230 */ /* 0x000fe40000004100 */
[--C-:B------:R-:W-:Y:S02]  /*72b0*/  HADD2.F32 R32, -RZ, R36.reuse.H0_H0 ;  /* 0x20000024ff207230 */ /* 0x100fe40000004100 */
[----:B------:R-:W-:Y:S02]  /*72c0*/  HADD2.F32 R33, -RZ, R36.H1_H1 ;  /* 0x30000024ff217230 */ /* 0x000fe40000004100 */
[----:B------:R-:W1:Y:S01]  /*72d0*/  LDTM.16dp256bit.x4 R4, tmem[UR4+0x20] ;  /* 0x00002004000479ee */ /* 0x000e620008120000 */
[----:B------:R-:W-:Y:S01]  /*72e0*/  NOP ;  /* 0x0000000000007918 */ /* 0x000fe20000000000 */
[----:B------:R-:W-:Y:S01]  /*72f0*/  R2UR UR4, R27 ;  /* 0x000000001b0472ca */ /* 0x000fe200000e0000 */
[----:B------:R-:W-:Y:S02]  /*7300*/  HADD2.F32 R27, -RZ, R29.H1_H1 ;  /* 0x3000001dff1b7230 */ /* 0x000fe40000004100 */
[----:B------:R-:W-:Y:S02]  /*7310*/  HADD2.F32 R29, -RZ, R30.H1_H1 ;  /* 0x3000001eff1d7230 */ /* 0x000fe40000004100 */
[--C-:B------:R-:W-:Y:S02]  /*7320*/  HADD2.F32 R30, -RZ, R31.reuse.H0_H0 ;  /* 0x2000001fff1e7230 */ /* 0x100fe40000004100 */
[----:B------:R-:W-:Y:S02]  /*7330*/  HADD2.F32 R31, -RZ, R31.H1_H1 ;  /* 0x3000001fff1f7230 */ /* 0x000fe40000004100 */
[--C-:B------:R-:W-:Y:S02]  /*7340*/  HADD2.F32 R34, -RZ, R37.reuse.H0_H0 ;  /* 0x20000025ff227230 */ /* 0x100fe40000004100 */
[----:B------:R-:W-:Y:S02]  /*7350*/  HADD2.F32 R35, -RZ, R37.H1_H1 ;  /* 0x30000025ff237230 */ /* 0x000fe40000004100 */
[----:B------:R-:W-:Y:S01]  /*7360*/  UIADD3 UR4, UPT, UPT, UR4, 0x150, URZ ;  /* 0x0000015004047890 */ /* 0x000fe2000fffe0ff */
[--C-:B------:R-:W-:Y:S02]  /*7370*/  HADD2.F32 R36, -RZ, R38.reuse.H0_H0 ;  /* 0x20000026ff247230 */ /* 0x100fe40000004100 */
[----:B------:R-:W-:Y:S01]  /*7380*/  HADD2.F32 R37, -RZ, R38.H1_H1 ;  /* 0x30000026ff257230 */ /* 0x000fe20000004100 */
[----:B------:R-:W-:Y:S01]  /*7390*/  UPRMT UR4, UR54, 0x654, UR4 ;  /* 0x0000065436047896 */ /* 0x000fe20008000004 */
[--C-:B------:R-:W-:Y:S02]  /*73a0*/  HADD2.F32 R38, -RZ, R39.reuse.H0_H0 ;  /* 0x20000027ff267230 */ /* 0x100fe40000004100 */
[----:B------:R-:W-:Y:S02]  /*73b0*/  HADD2.F32 R39, -RZ, R39.H1_H1 ;  /* 0x30000027ff277230 */ /* 0x000fe40000004100 */
[C---:B-1----:R-:W-:Y:S01]  /*73c0*/  FMUL R4, R24.reuse, R4 ;  /* 0x0000000418047220 */ /* 0x042fe20000400000 */
[C---:B------:R-:W-:Y:S01]  /*73d0*/  FMUL R5, R24.reuse, R5 ;  /* 0x0000000518057220 */ /* 0x040fe20000400000 */
[C---:B------:R-:W-:Y:S01]  /*73e0*/  FMUL R6, R24.reuse, R6 ;  /* 0x0000000618067220 */ /* 0x040fe20000400000 */
[----:B------:R-:W-:Y:S01]  /*73f0*/  FMUL R7, R24, R7 ;  /* 0x0000000718077220 */ /* 0x000fe20000400000 */
[----:B------:R-:W-:Y:S01]  /*7400*/  SYNCS.ARRIVE.TRANS64.RED.A1T0 RZ, [UR4], RZ ;  /* 0x000000ffffff79a7 */ /* 0x000fe20008100404 */
[C---:B------:R-:W-:Y:S01]  /*7410*/  FFMA R4, R26.reuse, R20, R4 ;  /* 0x000000141a047223 */ /* 0x040fe20000000004 */
[C---:B------:R-:W-:Y:S01]  /*7420*/  FFMA R5, R26.reuse, R21, R5 ;  /* 0x000000151a057223 */ /* 0x040fe20000000005 */
[C---:B------:R-:W-:Y:S01]  /*7430*/  FFMA R6, R26.reuse, R25, R6 ;  /* 0x000000191a067223 */ /* 0x040fe20000000006 */
[----:B------:R-:W-:Y:S01]  /*7440*/  FFMA R7, R26, R27, R7 ;  /* 0x0000001b1a077223 */ /* 0x000fe20000000007 */
[C---:B------:R-:W-:Y:S01]  /*7450*/  FMUL R8, R24.reuse, R8 ;  /* 0x0000000818087220 */ /* 0x040fe20000400000 */
[C---:B------:R-:W-:Y:S01]  /*7460*/  FMUL R9, R24.reuse, R9 ;  /* 0x0000000918097220 */ /* 0x040fe20000400000 */
[----:B------:R-:W-:Y:S01]  /*7470*/  F2FP.F16.F32.PACK_AB R4, R5, R4 ;  /* 0x000000040504723e */ /* 0x000fe200000000ff */
[----:B------:R-:W-:Y:S01]  /*7480*/  FMUL R10, R24, R10 ;  /* 0x0000000a180a7220 */ /* 0x000fe20000400000 */
[----:B------:R-:W-:Y:S01]  /*7490*/  F2FP.F16.F32.PACK_AB R5, R7, R6 ;  /* 0x000000060705723e */ /* 0x000fe200000000ff */
[C---:B------:R-:W-:Y:S01]  /*74a0*/  FFMA R8, R26.reuse, R28, R8 ;  /* 0x0000001c1a087223 */ /* 0x040fe20000000008 */
[----:B------:R-:W-:Y:S01]  /*74b0*/  FFMA R9, R26, R29, R9 ;  /* 0x0000001d1a097223 */ /* 0x000fe20000000009 */
[C---:B------:R-:W-:Y:S01]  /*74c0*/  FMUL R11, R24.reuse, R11 ;  /* 0x0000000b180b7220 */ /* 0x040fe20000400000 */
[C---:B------:R-:W-:Y:S01]  /*74d0*/  FMUL R0, R24.reuse, R12 ;  /* 0x0000000c18007220 */ /* 0x040fe20000400000 */
[----:B------:R-:W-:Y:S01]  /*74e0*/  FMUL R2, R24, R13 ;  /* 0x0000000d18027220 */ /* 0x000fe20000400000 */
[----:B------:R-:W-:Y:S01]  /*74f0*/  FFMA R10, R26, R30, R10 ;  /* 0x0000001e1a0a7223 */ /* 0x000fe2000000000a */
[----:B------:R-:W-:Y:S01]  /*7500*/  FMUL R3, R24, R14 ;  /* 0x0000000e18037220 */ /* 0x000fe20000400000 */
[----:B------:R-:W-:Y:S01]  /*7510*/  F2FP.F16.F32.PACK_AB R6, R9, R8 ;  /* 0x000000080906723e */ /* 0x000fe200000000ff */
[----:B------:R-:W-:Y:S01]  /*7520*/  FFMA R11, R26, R31, R11 ;  /* 0x0000001f1a0b7223 */ /* 0x000fe2000000000b */
[C---:B------:R-:W-:Y:S01]  /*7530*/  FMUL R15, R24.reuse, R15 ;  /* 0x0000000f180f7220 */ /* 0x040fe20000400000 */
[----:B------:R-:W-:Y:S01]  /*7540*/  FMUL R12, R24, R16 ;  /* 0x00000010180c7220 */ /* 0x000fe20000400000 */
[----:B------:R-:W-:Y:S01]  /*7550*/  FFMA R0, R26, R32, R0 ;  /* 0x000000201a007223 */ /* 0x000fe20000000000 */
[----:B------:R-:W-:Y:S01]  /*7560*/  MOV R8, UR45 ;  /* 0x0000002d00087c02 */ /* 0x000fe20008000f00 */
[----:B------:R-:W-:Y:S01]  /*7570*/  FMUL R13, R24, R17 ;  /* 0x00000011180d7220 */ /* 0x000fe20000400000 */
[----:B------:R-:W-:Y:S01]  /*7580*/  FFMA R2, R26, R33, R2 ;  /* 0x000000211a027223 */ /* 0x000fe20000000002 */
[----:B------:R-:W-:Y:S01]  /*7590*/  FMUL R14, R24, R18 ;  /* 0x00000012180e7220 */ /* 0x000fe20000400000 */
[C---:B------:R-:W-:Y:S01]  /*75a0*/  FFMA R3, R26.reuse, R34, R3 ;  /* 0x000000221a037223 */ /* 0x040fe20000000003 */
[----:B------:R-:W-:Y:S01]  /*75b0*/  FFMA R15, R26, R35, R15 ;  /* 0x000000231a0f7223 */ /* 0x000fe2000000000f */
[----:B------:R-:W-:Y:S01]  /*75c0*/  FMUL R19, R24, R19 ;  /* 0x0000001318137220 */ /* 0x000fe20000400000 */
[----:B------:R-:W-:Y:S01]  /*75d0*/  FFMA R12, R26, R36, R12 ;  /* 0x000000241a0c7223 */ /* 0x000fe2000000000c */
        /* <DEDUP_REMOVED lines=22> */
[----:B------:R-:W-:Y:S02]  /*7740*/  ULEA UR5, UR45, UR44, 0xc ;  /* 0x0000002c2d057291 */ /* 0x000fe4000f8e60ff */
[----:B------:R-:W-:Y:S02]  /*7750*/  UIADD3 UR9, UPT, UPT, UR49, 0x20, URZ ;  /* 0x0000002031097890 */ /* 0x000fe4000fffe0ff */
[----:B------:R-:W-:Y:S01]  /*7760*/  UIADD3 UR8, UPT, UPT, UR5, 0x200, URZ ;  /* 0x0000020005087890 */ /* 0x000fe2000fffe0ff */
[----:B------:R-:W-:Y:S01]  /*7770*/  UMOV UR10, UR50 ;  /* 0x00000032000a7c82 */ /* 0x000fe20008000000 */
[----:B------:R-:W-:Y:S01]  /*7780*/  UMOV UR11, UR36 ;  /* 0x00000024000b7c82 */ /* 0x000fe20008000000 */
[----:B--2---:R-:W-:Y:S04]  /*7790*/  UIADD3 UR4, UP0, UPT, UR6, 0x680, URZ ;  /* 0x0000068006047890 */ /* 0x004fe8000ff1e0ff */
[----:B------:R-:W-:Y:S09]  /*77a0*/  UIADD3.X UR5, UPT, UPT, URZ, UR7, URZ, UP0, !UPT ;  /* 0x00000007ff057290 */ /* 0x000ff200087fe4ff */
[----:B------:R2:W-:Y:S02]  /*77b0*/  UTMASTG.3D [UR8], [UR4] ;  /* 0x00000008040073b5 */ /* 0x0005e40008010000 */
[----:B--2---:R0:W-:Y:S02]  /*77c0*/  UTMACMDFLUSH ;  /* 0x00000000000079b7 */ /* 0x0041e40000000000 */
.L_x_123:
[----:B------:R-:W-:Y:S05]  /*77d0*/  BSYNC.RECONVERGENT B0 ;  /* 0x0000000000007941 */ /* 0x000fea0003800200 */
.L_x_122:
[----:B------:R-:W-:Y:S01]  /*77e0*/  UIADD3 UR4, UPT, UPT, UR45, 0x1, URZ ;  /* 0x000000012d047890 */ /* 0x000fe2000fffe0ff */
[----:B------:R-:W-:Y:S03]  /*77f0*/  BSSY.RECONVERGENT B0, `(.L_x_124) ;  /* 0x0000008000007945 */ /* 0x000fe60003800200 */
[----:B------:R-:W-:Y:S04]  /*7800*/  UISETP.NE.AND UP0, UPT, UR4, 0x3, UPT ;  /* 0x000000030400788c */ /* 0x000fe8000bf05270 */
[----:B------:R-:W-:Y:S02]  /*7810*/  UISETP.EQ.XOR UP1, UPT, UR47, 0x3, !UP0 ;  /* 0x000000032f00788c */ /* 0x000fe4000c722a70 */
[----:B------:R-:W-:Y:S02]  /*7820*/  USEL UR46, UR4, URZ, UP0 ;  /* 0x000000ff042e7287 */ /* 0x000fe40008000000 */
[----:B------:R-:W-:Y:S04]  /*7830*/  USEL UR5, URZ, 0x1, !UP1 ;  /* 0x00000001ff057887 */ /* 0x000fe8000c800000 */
[----:B------:R-:W-:Y:S01]  /*7840*/  ULOP3.LUT UR55, UR55, UR5, URZ, 0x3c, !UPT ;  /* 0x0000000537377292 */ /* 0x000fe2000f8e3cff */
[----:B------:R-:W-:Y:S11]  /*7850*/  @P0 BRA `(.L_x_125) ;  /* 0x0000000000040947 */ /* 0x000ff60003800000 */
[----:B------:R-:W-:Y:S04]  /*7860*/  DEPBAR.LE SB0, 0x1 ;  /* 0x000080400000791a */ /* 0x000fe80000000000 */
.L_x_125:
[----:B------:R-:W-:Y:S05]  /*7870*/  BSYNC.RECONVERGENT B0 ;  /* 0x0000000000007941 */ /* 0x000fea0003800200 */
.L_x_124:
[----:B------:R-:W-:Y:S01]  /*7880*/  BAR.SYNC.DEFER_BLOCKING 0x1, 0x80 ;  /* 0x0042000000007b1d */ /* 0x000fe20000010000 */
[----:B------:R-:W-:Y:S01]  /*7890*/  UISETP.NE.AND UP0, UPT, UR53, -0x2, UPT ;  /* 0xfffffffe3500788c */ /* 0x000fe2000bf05270 */
[----:B------:R-:W-:Y:S08]  /*78a0*/  IADD3 R22, PT, PT, R22, 0x1, RZ ;  /* 0x0000000116167810 */ /* 0x000ff00007ffe0ff */
[----:B------:R-:W-:Y:S05]  /*78b0*/  BRA.U !UP0, `(.L_x_126) ;  /* 0x0000000108287547 */ /* 0x000fea000b800000 */
[----:B------:R-:W-:Y:S01]  /*78c0*/  ISETP.NE.AND P0, PT, R61, RZ, PT ;  /* 0x000000ff3d00720c */ /* 0x000fe20003f05270 */
[----:B------:R-:W-:Y:S01]  /*78d0*/  IMAD.U32 R2, RZ, RZ, UR52 ;  /* 0x00000034ff027e24 */ /* 0x000fe2000f8e00ff */
[----:B------:R-:W-:Y:S01]  /*78e0*/  UIADD3 UR4, UPT, UPT, UR52, 0x1, URZ ;  /* 0x0000000134047890 */ /* 0x000fe2000fffe0ff */
[----:B------:R-:W-:Y:S03]  /*78f0*/  IMAD.U32 R0, RZ, RZ, UR54 ;  /* 0x00000036ff007e24 */ /* 0x000fe6000f8e00ff */
[----:B------:R-:W-:Y:S04]  /*7900*/  UISETP.NE.AND UP0, UPT, UR4, 0x3, UPT ;  /* 0x000000030400788c */ /* 0x000fe8000bf05270 */
[----:B------:R-:W-:Y:S03]  /*7910*/  USEL UR52, UR4, URZ, UP0 ;  /* 0x000000ff04347287 */ /* 0x000fe60008000000 */
[----:B------:R-:W-:Y:S05]  /*7920*/  @P0 LEA R2, R2, UR44, 0x3 ;  /* 0x0000002c02020c11 */ /* 0x000fea000f8e18ff */
[----:B------:R-:W-:Y:S05]  /*7930*/  @P0 VIADD R2, R2, 0xe8 ;  /* 0x000000e802020836 */ /* 0x000fea0000000000 */
[----:B------:R-:W-:Y:S04]  /*7940*/  @P0 PRMT R0, R0, 0x654, R2 ;  /* 0x0000065400000816 */ /* 0x000fe80000000002 */
[----:B------:R2:W-:Y:S03]  /*7950*/  @P0 SYNCS.ARRIVE.TRANS64.RED.A1T0 RZ, [R0+URZ], RZ ;  /* 0x000000ff00ff09a7 */ /* 0x0005e600081004ff */
.L_x_126:
[----:B------:R-:W-:Y:S01]  /*7960*/  R2UR UR6, R60 ;  /* 0x000000003c0672ca */ /* 0x000fe200000e0000 */
[----:B------:R-:W-:Y:S01]  /*7970*/  UIADD3 UR53, UPT, UPT, UR53, 0x2, URZ ;  /* 0x0000000235357890 */ /* 0x000fe2000fffe0ff */
[----:B------:R-:W-:Y:S02]  /*7980*/  R2UR UR5, R47 ;  /* 0x000000002f0572ca */ /* 0x000fe400000e0000 */
[----:B------:R-:W-:Y:S02]  /*7990*/  R2UR UR4, R48 ;  /* 0x00000000300472ca */ /* 0x000fe400000e0000 */
[----:B------:R-:W-:Y:S02]  /*79a0*/  R2UR UR36, R58 ;  /* 0x000000003a2472ca */ /* 0x000fe400000e0000 */
[----:B------:R-:W-:Y:S02]  /*79b0*/  ISETP.NE.AND P0, PT, R51, 0x2, PT ;  /* 0x000000023300780c */ /* 0x000fe40003f05270 */
[----:B------:R-:W-:Y:S02]  /*79c0*/  ISETP.NE.AND P1, PT, R22, 0x4, PT ;  /* 0x000000041600780c */ /* 0x000fe40003f25270 */
[----:B------:R-:W-:Y:S01]  /*79d0*/  SEL R2, RZ, 0x1, P0 ;  /* 0x00000001ff027807 */ /* 0x000fe20000000000 */
[----:B------:R-:W-:Y:S01]  /*79e0*/  UISETP.NE.AND UP0, UPT, UR6, URZ, UPT ;  /* 0x000000ff0600728c */ /* 0x000fe2000bf05270 */
[----:B--2---:R-:W-:Y:S01]  /*79f0*/  SEL R0, RZ, 0x1, P1 ;  /* 0x00000001ff007807 */ /* 0x004fe20000800000 */
[----:B------:R-:W-:Y:S01]  /*7a00*/  UIADD3 UR30, UPT, UPT, UR37, UR5, URZ ;  /* 0x00000005251e7290 */ /* 0x000fe2000fffe0ff */
[----:B------:R-:W-:Y:S01]  /*7a10*/  LOP3.LUT R52, R52, R2, RZ, 0x3c, !PT ;  /* 0x0000000234347212 */ /* 0x000fe200078e3cff */
[----:B------:R-:W-:Y:S01]  /*7a20*/  UIADD3 UR26, UPT, UPT, UR38, UR4, URZ ;  /* 0x00000004261a7290 */ /* 0x000fe2000fffe0ff */
[----:B------:R-:W-:Y:S02]  /*7a30*/  LOP3.LUT R53, R53, R0, RZ, 0x3c, !PT ;  /* 0x0000000035357212 */ /* 0x000fe400078e3cff */
[----:B------:R-:W-:Y:S02]  /*7a40*/  SEL R51, R51, RZ, P0 ;  /* 0x000000ff33337207 */ /* 0x000fe40000000000 */
[----:B------:R-:W-:Y:S01]  /*7a50*/  SEL R22, R22, RZ, P1 ;  /* 0x000000ff16167207 */ /* 0x000fe20000800000 */
[----:B------:R-:W-:Y:S06]  /*7a60*/  BRA.U UP0, `(.L_x_127) ;  /* 0xffffffdd005c7547 */ /* 0x000fec000b83ffff */
[----:B------:R-:W-:-:S13]  /*7a70*/  R2UR UR4, R49 ;  /* 0x00000000310472ca */ /* 0x000fda00000e0000 */
[----:B------:R-:W-:-:S09]  /*7a80*/  UISETP.NE.AND UP0, UPT, UR4, URZ, UPT ;  /* 0x000000ff0400728c */ /* 0x000fd2000bf05270 */
[----:B------:R-:W-:Y:S05]  /*7a90*/  BRA.U !UP0, `(.L_x_128) ;  /* 0x0000000108487547 */ /* 0x000fea000b800000 */
[----:B------:R-:W2:Y:S02]  /*7aa0*/  LDCU.64 UR4, c[0x0][0x890] ;  /* 0x00011200ff0477ac */ /* 0x000ea40008000a00 */
[----:B--2---:R-:W-:-:S04]  /*7ab0*/  UISETP.NE.U32.AND UP0, UPT, UR4, URZ, UPT ;  /* 0x000000ff0400728c */ /* 0x004fc8000bf05070 */
[----:B------:R-:W-:-:S09]  /*7ac0*/  UISETP.NE.AND.EX UP0, UPT, UR5, URZ, UPT, UP0 ;  /* 0x000000ff0500728c */ /* 0x000fd2000bf05300 */
[----:B------:R-:W-:Y:S05]  /*7ad0*/  BRA.U UP0, `(.L_x_129) ;  /* 0x00000001000c7547 */ /* 0x000fea000b800000 */
[----:B------:R-:W-:-:S13]  /*7ae0*/  FSETP.NEU.AND P0, PT, R26, RZ, PT ;  /* 0x000000ff1a00720b */ /* 0x000fda0003f0d000 */
[----:B------:R-:W-:Y:S05]  /*7af0*/  @!P0 EXIT ;  /* 0x000000000000894d */ /* 0x000fea0003800000 */
[----:B------:R-:W-:Y:S05]  /*7b00*/  BRA `(.L_x_128) ;  /* 0x00000000002c7947 */ /* 0x000fea0003800000 */
.L_x_129:
[----:B------:R-:W-:Y:S01]  /*7b10*/  ISETP.NE.AND P0, PT, R50, RZ, PT ;  /* 0x000000ff3200720c */ /* 0x000fe20003f05270 */
[----:B------:R-:W-:-:S12]  /*7b20*/  BSSY.RECONVERGENT B0, `(.L_x_128) ;  /* 0x0000009000007945 */ /* 0x000fd80003800200 */
[----:B------:R-:W-:Y:S05]  /*7b30*/  @P0 BRA `(.L_x_130) ;  /* 0x0000000000140947 */ /* 0x000fea0003800000 */
[----:B------:R-:W2:Y:S02]  /*7b40*/  LDCU.64 UR4, c[0x0][0x888] ;  /* 0x00011100ff0477ac */ /* 0x000ea40008000a00 */
[----:B--2---:R-:W-:-:S04]  /*7b50*/  ISETP.NE.U32.AND P0, PT, RZ, UR4, PT ;  /* 0x00000004ff007c0c */ /* 0x004fc8000bf05070 */
[----:B------:R-:W-:-:S13]  /*7b60*/  ISETP.NE.AND.EX P0, PT, RZ, UR5, PT, P0 ;  /* 0x00000005ff007c0c */ /* 0x000fda000bf05300 */
[----:B------:R-:W-:Y:S05]  /*7b70*/  @!P0 EXIT ;  /* 0x000000000000894d */ /* 0x000fea0003800000 */
[----:B------:R-:W-:Y:S05]  /*7b80*/  BRA `(.L_x_131) ;  /* 0x0000000000087947 */ /* 0x000fea0003800000 */
.L_x_130:
[----:B------:R-:W-:-:S13]  /*7b90*/  FSETP.NEU.AND P0, PT, R26, RZ, PT ;  /* 0x000000ff1a00720b */ /* 0x000fda0003f0d000 */
[----:B------:R-:W-:Y:S05]  /*7ba0*/  @!P0 EXIT ;  /* 0x000000000000894d */ /* 0x000fea0003800000 */
.L_x_131:
[----:B------:R-:W-:Y:S05]  /*7bb0*/  BSYNC.RECONVERGENT B0 ;  /* 0x0000000000007941 */ /* 0x000fea0003800200 */
.L_x_128:
[----:B------:R-:W-:Y:S01]  /*7bc0*/  ULEA UR4, UR52, UR44, 0x3 ;  /* 0x0000002c34047291 */ /* 0x000fe2000f8e18ff */
[----:B------:R-:W-:-:S04]  /*7bd0*/  DEPBAR.LE SB0, 0x0 ;  /* 0x000080000000791a */ /* 0x000fc80000000000 */
[----:B------:R-:W-:-:S04]  /*7be0*/  UIADD3 UR4, UPT, UPT, UR4, 0xe8, URZ ;  /* 0x000000e804047890 */ /* 0x000fc8000fffe0ff */
[----:B------:R-:W-:-:S09]  /*7bf0*/  UPRMT UR4, UR54, 0x654, UR4 ;  /* 0x0000065436047896 */ /* 0x000fd20008000004 */
[----:B------:R-:W-:Y:S01]  /*7c00*/  SYNCS.ARRIVE.TRANS64.RED.A1T0 RZ, [UR4], RZ ;  /* 0x000000ffffff79a7 */ /* 0x000fe20008100404 */
[----:B------:R-:W-:Y:S05]  /*7c10*/  EXIT ;  /* 0x000000000000794d */ /* 0x000fea0003800000 */
.L_x_25:
[----:B---3--:R3:W4:Y:S02]  /*7c20*/  SYNCS.PHASECHK.TRANS64.TRYWAIT P0, [R0+URZ+0x180], R2 ;  /* 0x00018002000075a7 */ /* 0x00872400080011ff */
[----:B----4-:R-:W-:Y:S05]  /*7c30*/  @!P0 NANOSLEEP.SYNCS 0x989680 ;  /* 0x009896800000895d */ /* 0x010fea0003900000 */
[----:B------:R-:W4:Y:S02]  /*7c40*/  @!P0 SYNCS.PHASECHK.TRANS64 P0, [R0+URZ+0x180], R2 ;  /* 0x00018002000085a7 */ /* 0x000f2400080010ff */
[----:B----4-:R-:W-:Y:S05]  /*7c50*/  @!P0 BRA `(.L_x_25) ;  /* 0xfffffffc00f08947 */ /* 0x010fea000383ffff */
[----:B------:R-:W-:Y:S05]  /*7c60*/  BRA `(.L_x_132) ;  /* 0xffffff9c00547947 */ /* 0x000fea000383ffff */
.L_x_28:
[----:B--2---:R-:W-:-:S07]  /*7c70*/  MOV R0, UR33 ;  /* 0x0000002100007c02 */ /* 0x004fce0008000f00 */
.L_x_133:
[----:B--2---:R2:W3:Y:S02]  /*7c80*/  SYNCS.PHASECHK.TRANS64.TRYWAIT P0, [R0+URZ+0x68], R3 ;  /* 0x00006803000075a7 */ /* 0x0044e400080011ff */
[----:B---3--:R-:W-:Y:S05]  /*7c90*/  @!P0 NANOSLEEP.SYNCS 0x989680 ;  /* 0x009896800000895d */ /* 0x008fea0003900000 */
[----:B------:R-:W3:Y:S02]  /*7ca0*/  @!P0 SYNCS.PHASECHK.TRANS64 P0, [R0+URZ+0x68], R3 ;  /* 0x00006803000085a7 */ /* 0x000ee400080010ff */
[----:B---3--:R-:W-:Y:S05]  /*7cb0*/  @!P0 BRA `(.L_x_133) ;  /* 0xfffffffc00f08947 */ /* 0x008fea000383ffff */
[----:B------:R-:W-:Y:S05]  /*7cc0*/  BRA `(.L_x_27) ;  /* 0xffffff9c009c7947 */ /* 0x000fea000383ffff */
.L_x_35:
[----:B-1----:R-:W-:-:S07]  /*7cd0*/  MOV R0, UR17 ;  /* 0x0000001100007c02 */ /* 0x002fce0008000f00 */
.L_x_134:
[----:B-1----:R1:W2:Y:S02]  /*7ce0*/  SYNCS.PHASECHK.TRANS64.TRYWAIT P0, [R0+URZ+0x68], R3 ;  /* 0x00006803000075a7 */ /* 0x0022a400080011ff */
[----:B--2---:R-:W-:Y:S05]  /*7cf0*/  @!P0 NANOSLEEP.SYNCS 0x989680 ;  /* 0x009896800000895d */ /* 0x004fea0003900000 */
[----:B------:R-:W2:Y:S02]  /*7d00*/  @!P0 SYNCS.PHASECHK.TRANS64 P0, [R0+URZ+0x68], R3 ;  /* 0x00006803000085a7 */ /* 0x000ea400080010ff */
[----:B--2---:R-:W-:Y:S05]  /*7d10*/  @!P0 BRA `(.L_x_134) ;  /* 0xfffffffc00f08947 */ /* 0x004fea000383ffff */
[----:B------:R-:W-:Y:S05]  /*7d20*/  BRA `(.L_x_34) ;  /* 0xffffffa0005c7947 */ /* 0x000fea000383ffff */
.L_x_40:
[----:B-1----:R1:W2:Y:S02]  /*7d30*/  SYNCS.PHASECHK.TRANS64.TRYWAIT P0, [R3+URZ+0x110], R0 ;  /* 0x00011000030075a7 */ /* 0x0022a400080011ff */
[----:B--2---:R-:W-:Y:S05]  /*7d40*/  @!P0 NANOSLEEP.SYNCS 0x989680 ;  /* 0x009896800000895d */ /* 0x004fea0003900000 */
[----:B------:R-:W2:Y:S02]  /*7d50*/  @!P0 SYNCS.PHASECHK.TRANS64 P0, [R3+URZ+0x110], R0 ;  /* 0x00011000030085a7 */ /* 0x000ea400080010ff */
[----:B--2---:R-:W-:Y:S05]  /*7d60*/  @!P0 BRA `(.L_x_40) ;  /* 0xfffffffc00f08947 */ /* 0x004fea000383ffff */
[----:B------:R-:W-:Y:S05]  /*7d70*/  BRA `(.L_x_135) ;  /* 0xffffffa400047947 */ /* 0x000fea000383ffff */
.L_x_44:
[----:B------:R-:W-:-:S07]  /*7d80*/  MOV R0, UR4 ;  /* 0x0000000400007c02 */ /* 0x000fce0008000f00 */
.L_x_136:
[----:B-1----:R1:W2:Y:S02]  /*7d90*/  SYNCS.PHASECHK.TRANS64.TRYWAIT P0, [R0+URZ], R2 ;  /* 0x00000002000075a7 */ /* 0x0022a400080011ff */
[----:B--2---:R-:W-:Y:S05]  /*7da0*/  @!P0 NANOSLEEP.SYNCS 0x989680 ;  /* 0x009896800000895d */ /* 0x004fea0003900000 */
[----:B------:R-:W2:Y:S02]  /*7db0*/  @!P0 SYNCS.PHASECHK.TRANS64 P0, [R0+URZ], R2 ;  /* 0x00000002000085a7 */ /* 0x000ea400080010ff */
[----:B--2---:R-:W-:Y:S05]  /*7dc0*/  @!P0 BRA `(.L_x_136) ;  /* 0xfffffffc00f08947 */ /* 0x004fea000383ffff */
[----:B------:R-:W-:Y:S05]  /*7dd0*/  BRA `(.L_x_137) ;  /* 0xffffffa800b07947 */ /* 0x000fea000383ffff */
.L_x_45:
[----:B------:R-:W-:-:S07]  /*7de0*/  MOV R0, UR5 ;  /* 0x0000000500007c02 */ /* 0x000fce0008000f00 */
.L_x_138:
[----:B-1----:R1:W2:Y:S02]  /*7df0*/  SYNCS.PHASECHK.TRANS64.TRYWAIT P0, [R0+URZ], R3 ;  /* 0x00000003000075a7 */ /* 0x0022a400080011ff */
[----:B--2---:R-:W-:Y:S05]  /*7e00*/  @!P0 NANOSLEEP.SYNCS 0x989680 ;  /* 0x009896800000895d */ /* 0x004fea0003900000 */
[----:B------:R-:W2:Y:S02]  /*7e10*/  @!P0 SYNCS.PHASECHK.TRANS64 P0, [R0+URZ], R3 ;  /* 0x00000003000085a7 */ /* 0x000ea400080010ff */
[----:B--2---:R-:W-:Y:S05]  /*7e20*/  @!P0 BRA `(.L_x_138) ;  /* 0xfffffffc00f08947 */ /* 0x004fea000383ffff */
[----:B------:R-:W-:Y:S05]  /*7e30*/  BRA `(.L_x_139) ;  /* 0xffffffa800bc7947 */ /* 0x000fea000383ffff */
.L_x_46:
[----:B------:R-:W-:-:S07]  /*7e40*/  MOV R0, UR5 ;  /* 0x0000000500007c02 */ /* 0x000fce0008000f00 */
.L_x_140:
[----:B-1----:R1:W2:Y:S02]  /*7e50*/  SYNCS.PHASECHK.TRANS64.TRYWAIT P0, [R0+URZ], R3 ;  /* 0x00000003000075a7 */ /* 0x0022a400080011ff */
[----:B--2---:R-:W-:Y:S05]  /*7e60*/  @!P0 NANOSLEEP.SYNCS 0x989680 ;  /* 0x009896800000895d */ /* 0x004fea0003900000 */
[----:B------:R-:W2:Y:S02]  /*7e70*/  @!P0 SYNCS.PHASECHK.TRANS64 P0, [R0+URZ], R3 ;  /* 0x00000003000085a7 */ /* 0x000ea400080010ff */
[----:B--2---:R-:W-:Y:S05]  /*7e80*/  @!P0 BRA `(.L_x_140) ;  /* 0xfffffffc00f08947 */ /* 0x004fea000383ffff */
[----:B------:R-:W-:Y:S05]  /*7e90*/  BRA `(.L_x_141) ;  /* 0xffffffa800c87947 */ /* 0x000fea000383ffff */
.L_x_47:
[----:B------:R-:W-:-:S07]  /*7ea0*/  MOV R0, UR5 ;  /* 0x0000000500007c02 */ /* 0x000fce0008000f00 */
.L_x_142:
[----:B-1----:R1:W2:Y:S02]  /*7eb0*/  SYNCS.PHASECHK.TRANS64.TRYWAIT P0, [R0+URZ], R3 ;  /* 0x00000003000075a7 */ /* 0x0022a400080011ff */
[----:B--2---:R-:W-:Y:S05]  /*7ec0*/  @!P0 NANOSLEEP.SYNCS 0x989680 ;  /* 0x009896800000895d */ /* 0x004fea0003900000 */
[----:B------:R-:W2:Y:S02]  /*7ed0*/  @!P0 SYNCS.PHASECHK.TRANS64 P0, [R0+URZ], R3 ;  /* 0x00000003000085a7 */ /* 0x000ea400080010ff */
[----:B--2---:R-:W-:Y:S05]  /*7ee0*/  @!P0 BRA `(.L_x_142) ;  /* 0xfffffffc00f08947 */ /* 0x004fea000383ffff */
[----:B------:R-:W-:Y:S05]  /*7ef0*/  BRA `(.L_x_143) ;  /* 0xffffffa800d47947 */ /* 0x000fea000383ffff */
.L_x_48:
[----:B------:R-:W-:-:S07]  /*7f00*/  MOV R0, UR5 ;  /* 0x0000000500007c02 */ /* 0x000fce0008000f00 */
.L_x_144:
[----:B-1----:R1:W2:Y:S02]  /*7f10*/  SYNCS.PHASECHK.TRANS64.TRYWAIT P0, [R0+URZ], R3 ;  /* 0x00000003000075a7 */ /* 0x0022a400080011ff */
[----:B--2---:R-:W-:Y:S05]  /*7f20*/  @!P0 NANOSLEEP.SYNCS 0x989680 ;  /* 0x009896800000895d */ /* 0x004fea0003900000 */
[----:B------:R-:W2:Y:S02]  /*7f30*/  @!P0 SYNCS.PHASECHK.TRANS64 P0, [R0+URZ], R3 ;  /* 0x00000003000085a7 */ /* 0x000ea400080010ff */
[----:B--2---:R-:W-:Y:S05]  /*7f40*/  @!P0 BRA `(.L_x_144) ;  /* 0xfffffffc00f08947 */ /* 0x004fea000383ffff */
[----:B------:R-:W-:Y:S05]  /*7f50*/  BRA `(.L_x_145) ;  /* 0xffffffa800e07947 */ /* 0x000fea000383ffff */
.L_x_49:
[----:B------:R-:W-:-:S07]  /*7f60*/  MOV R0, UR5 ;  /* 0x0000000500007c02 */ /* 0x000fce0008000f00 */
.L_x_146:
[----:B-1----:R1:W2:Y:S02]  /*7f70*/  SYNCS.PHASECHK.TRANS64.TRYWAIT P0, [R0+URZ], R3 ;  /* 0x00000003000075a7 */ /* 0x0022a400080011ff */
[----:B--2---:R-:W-:Y:S05]  /*7f80*/  @!P0 NANOSLEEP.SYNCS 0x989680 ;  /* 0x009896800000895d */ /* 0x004fea0003900000 */
[----:B------:R-:W2:Y:S02]  /*7f90*/  @!P0 SYNCS.PHASECHK.TRANS64 P0, [R0+URZ], R3 ;  /* 0x00000003000085a7 */ /* 0x000ea400080010ff */
[----:B--2---:R-:W-:Y:S05]  /*7fa0*/  @!P0 BRA `(.L_x_146) ;  /* 0xfffffffc00f08947 */ /* 0x004fea000383ffff */
[----:B------:R-:W-:Y:S05]  /*7fb0*/  BRA `(.L_x_147) ;  /* 0xffffffa800ec7947 */ /* 0x000fea000383ffff */
.L_x_50:
[----:B------:R-:W-:-:S07]  /*7fc0*/  MOV R0, UR5 ;  /* 0x0000000500007c02 */ /* 0x000fce0008000f00 */
.L_x_148:
[----:B-1----:R1:W2:Y:S02]  /*7fd0*/  SYNCS.PHASECHK.TRANS64.TRYWAIT P0, [R0+URZ], R3 ;  /* 0x00000003000075a7 */ /* 0x0022a400080011ff */
[----:B--2---:R-:W-:Y:S05]  /*7fe0*/  @!P0 NANOSLEEP.SYNCS 0x989680 ;  /* 0x009896800000895d */ /* 0x004fea0003900000 */
[----:B------:R-:W2:Y:S02]  /*7ff0*/  @!P0 SYNCS.PHASECHK.TRANS64 P0, [R0+URZ], R3 ;  /* 0x00000003000085a7 */ /* 0x000ea400080010ff */
[----:B--2---:R-:W-:Y:S05]  /*8000*/  @!P0 BRA `(.L_x_148) ;  /* 0xfffffffc00f08947 */ /* 0x004fea000383ffff */
[----:B------:R-:W-:Y:S05]  /*8010*/  BRA `(.L_x_149) ;  /* 0xffffffa800f87947 */ /* 0x000fea000383ffff */
.L_x_51:
[----:B------:R-:W-:-:S07]  /*8020*/  MOV R0, UR5 ;  /* 0x0000000500007c02 */ /* 0x000fce0008000f00 */
.L_x_150:
[----:B-1----:R1:W2:Y:S02]  /*8030*/  SYNCS.PHASECHK.TRANS64.TRYWAIT P0, [R0+URZ], R3 ;  /* 0x00000003000075a7 */ /* 0x0022a400080011ff */
[----:B--2---:R-:W-:Y:S05]  /*8040*/  @!P0 NANOSLEEP.SYNCS 0x989680 ;  /* 0x009896800000895d */ /* 0x004fea0003900000 */
[----:B------:R-:W2:Y:S02]  /*8050*/  @!P0 SYNCS.PHASECHK.TRANS64 P0, [R0+URZ], R3 ;  /* 0x00000003000085a7 */ /* 0x000ea400080010ff */
[----:B--2---:R-:W-:Y:S05]  /*8060*/  @!P0 BRA `(.L_x_150) ;  /* 0xfffffffc00f08947 */ /* 0x004fea000383ffff */
[----:B------:R-:W-:Y:S05]  /*8070*/  BRA `(.L_x_151) ;  /* 0xffffffac00047947 */ /* 0x000fea000383ffff */
.L_x_52:
[----:B------:R-:W-:-:S07]  /*8080*/  MOV R0, UR5 ;  /* 0x0000000500007c02 */ /* 0x000fce0008000f00 */
.L_x_152:
[----:B-1----:R1:W2:Y:S02]  /*8090*/  SYNCS.PHASECHK.TRANS64.TRYWAIT P0, [R0+URZ], R3 ;  /* 0x00000003000075a7 */ /* 0x0022a400080011ff */
[----:B--2---:R-:W-:Y:S05]  /*80a0*/  @!P0 NANOSLEEP.SYNCS 0x989680 ;  /* 0x009896800000895d */ /* 0x004fea0003900000 */
[----:B------:R-:W2:Y:S02]  /*80b0*/  @!P0 SYNCS.PHASECHK.TRANS64 P0, [R0+URZ], R3 ;  /* 0x00000003000085a7 */ /* 0x000ea400080010ff */
[----:B--2---:R-:W-:Y:S05]  /*80c0*/  @!P0 BRA `(.L_x_152) ;  /* 0xfffffffc00f08947 */ /* 0x004fea000383ffff */
[----:B------:R-:W-:Y:S05]  /*80d0*/  BRA `(.L_x_153) ;  /* 0xffffffac00107947 */ /* 0x000fea000383ffff */
.L_x_53:
[----:B------:R-:W-:-:S07]  /*80e0*/  MOV R0, UR5 ;  /* 0x0000000500007c02 */ /* 0x000fce0008000f00 */
.L_x_154:
[----:B-1----:R1:W2:Y:S02]  /*80f0*/  SYNCS.PHASECHK.TRANS64.TRYWAIT P0, [R0+URZ], R3 ;  /* 0x00000003000075a7 */ /* 0x0022a400080011ff */
[----:B--2---:R-:W-:Y:S05]  /*8100*/  @!P0 NANOSLEEP.SYNCS 0x989680 ;  /* 0x009896800000895d */ /* 0x004fea0003900000 */
[----:B------:R-:W2:Y:S02]  /*8110*/  @!P0 SYNCS.PHASECHK.TRANS64 P0, [R0+URZ], R3 ;  /* 0x00000003000085a7 */ /* 0x000ea400080010ff */
[----:B--2---:R-:W-:Y:S05]  /*8120*/  @!P0 BRA `(.L_x_154) ;  /* 0xfffffffc00f08947 */ /* 0x004fea000383ffff */
[----:B------:R-:W-:Y:S05]  /*8130*/  BRA `(.L_x_155) ;  /* 0xffffffac001c7947 */ /* 0x000fea000383ffff */
.L_x_54:
[----:B------:R-:W-:-:S07]  /*8140*/  MOV R0, UR5 ;  /* 0x0000000500007c02 */ /* 0x000fce0008000f00 */
.L_x_156:
[----:B-1----:R1:W2:Y:S02]  /*8150*/  SYNCS.PHASECHK.TRANS64.TRYWAIT P0, [R0+URZ], R3 ;  /* 0x00000003000075a7 */ /* 0x0022a400080011ff */
[----:B--2---:R-:W-:Y:S05]  /*8160*/  @!P0 NANOSLEEP.SYNCS 0x989680 ;  /* 0x009896800000895d */ /* 0x004fea0003900000 */
[----:B------:R-:W2:Y:S02]  /*8170*/  @!P0 SYNCS.PHASECHK.TRANS64 P0, [R0+URZ], R3 ;  /* 0x00000003000085a7 */ /* 0x000ea400080010ff */
[----:B--2---:R-:W-:Y:S05]  /*8180*/  @!P0 BRA `(.L_x_156) ;  /* 0xfffffffc00f08947 */ /* 0x004fea000383ffff */
[----:B------:R-:W-:Y:S05]  /*8190*/  BRA `(.L_x_157) ;  /* 0xffffffac00287947 */ /* 0x000fea000383ffff */
.L_x_55:
[----:B------:R-:W-:-:S07]  /*81a0*/  MOV R0, UR5 ;  /* 0x0000000500007c02 */ /* 0x000fce0008000f00 */
.L_x_158:
[----:B-1----:R1:W2:Y:S02]  /*81b0*/  SYNCS.PHASECHK.TRANS64.TRYWAIT P0, [R0+URZ], R3 ;  /* 0x00000003000075a7 */ /* 0x0022a400080011ff */
[----:B--2---:R-:W-:Y:S05]  /*81c0*/  @!P0 NANOSLEEP.SYNCS 0x989680 ;  /* 0x009896800000895d */ /* 0x004fea0003900000 */
[----:B------:R-:W2:Y:S02]  /*81d0*/  @!P0 SYNCS.PHASECHK.TRANS64 P0, [R0+URZ], R3 ;  /* 0x00000003000085a7 */ /* 0x000ea400080010ff */
[----:B--2---:R-:W-:Y:S05]  /*81e0*/  @!P0 BRA `(.L_x_158) ;  /* 0xfffffffc00f08947 */ /* 0x004fea000383ffff */
[----:B------:R-:W-:Y:S05]  /*81f0*/  BRA `(.L_x_159) ;  /* 0xffffffac00347947 */ /* 0x000fea000383ffff */
.L_x_58:
[----:B--2---:R2:W3:Y:S02]  /*8200*/  SYNCS.PHASECHK.TRANS64.TRYWAIT P0, [R2+URZ+0x170], R4 ;  /* 0x00017004020075a7 */ /* 0x0044e400080011ff */
[----:B---3--:R-:W-:Y:S05]  /*8210*/  @!P0 NANOSLEEP.SYNCS 0x989680 ;  /* 0x009896800000895d */ /* 0x008fea0003900000 */
[----:B------:R-:W3:Y:S02]  /*8220*/  @!P0 SYNCS.PHASECHK.TRANS64 P0, [R2+URZ+0x170], R4 ;  /* 0x00017004020085a7 */ /* 0x000ee400080010ff */
[----:B---3--:R-:W-:Y:S05]  /*8230*/  @!P0 BRA `(.L_x_58) ;  /* 0xfffffffc00f08947 */ /* 0x008fea000383ffff */
[----:B------:R-:W-:Y:S05]  /*8240*/  BRA `(.L_x_160) ;  /* 0xffffffac00907947 */ /* 0x000fea000383ffff */
.L_x_59:
[----:B------:R-:W-:-:S07]  /*8250*/  MOV R2, UR4 ;  /* 0x0000000400027c02 */ /* 0x000fce0008000f00 */
.L_x_161:
[----:B--2---:R2:W3:Y:S02]  /*8260*/  SYNCS.PHASECHK.TRANS64.TRYWAIT P0, [R2+URZ+0x120], R5 ;  /* 0x00012005020075a7 */ /* 0x0044e400080011ff */
[----:B---3--:R-:W-:Y:S05]  /*8270*/  @!P0 NANOSLEEP.SYNCS 0x989680 ;  /* 0x009896800000895d */ /* 0x008fea0003900000 */
[----:B------:R-:W3:Y:S02]  /*8280*/  @!P0 SYNCS.PHASECHK.TRANS64 P0, [R2+URZ+0x120], R5 ;  /* 0x00012005020085a7 */ /* 0x000ee400080010ff */
[----:B---3--:R-:W-:Y:S05]  /*8290*/  @!P0 BRA `(.L_x_161) ;  /* 0xfffffffc00f08947 */ /* 0x008fea000383ffff */
[----:B------:R-:W-:Y:S05]  /*82a0*/  BRA `(.L_x_162) ;  /* 0xffffffac00a07947 */ /* 0x000fea000383ffff */
.L_x_60:
[----:B--2---:R2:W3:Y:S02]  /*82b0*/  SYNCS.PHASECHK.TRANS64.TRYWAIT P1, [R2+URZ+0x110], R4 ;  /* 0x00011004020075a7 */ /* 0x0044e400080211ff */
[----:B---3--:R-:W-:Y:S05]  /*82c0*/  @!P1 NANOSLEEP.SYNCS 0x989680 ;  /* 0x009896800000995d */ /* 0x008fea0003900000 */
[----:B------:R-:W3:Y:S02]  /*82d0*/  @!P1 SYNCS.PHASECHK.TRANS64 P1, [R2+URZ+0x110], R4 ;  /* 0x00011004020095a7 */ /* 0x000ee400080210ff */
[----:B---3--:R-:W-:Y:S05]  /*82e0*/  @!P1 BRA `(.L_x_60) ;  /* 0xfffffffc00f09947 */ /* 0x008fea000383ffff */
[----:B------:R-:W-:Y:S05]  /*82f0*/  BRA `(.L_x_163) ;  /* 0xffffffac00d07947 */ /* 0x000fea000383ffff */
.L_x_63:
[----:B------:R-:W-:-:S07]  /*8300*/  MOV R0, UR4 ;  /* 0x0000000400007c02 */ /* 0x000fce0008000f00 */
.L_x_164:
[----:B--2---:R2:W3:Y:S02]  /*8310*/  SYNCS.PHASECHK.TRANS64.TRYWAIT P0, [R0+URZ+0x120], R2 ;  /* 0x00012002000075a7 */ /* 0x0044e400080011ff */
[----:B---3--:R-:W-:Y:S05]  /*8320*/  @!P0 NANOSLEEP.SYNCS 0x989680 ;  /* 0x009896800000895d */ /* 0x008fea0003900000 */
[----:B------:R-:W3:Y:S02]  /*8330*/  @!P0 SYNCS.PHASECHK.TRANS64 P0, [R0+URZ+0x120], R2 ;  /* 0x00012002000085a7 */ /* 0x000ee400080010ff */
[----:B---3--:R-:W-:Y:S05]  /*8340*/  @!P0 BRA `(.L_x_164) ;  /* 0xfffffffc00f08947 */ /* 0x008fea000383ffff */
[----:B------:R-:W-:Y:S05]  /*8350*/  BRA `(.L_x_62) ;  /* 0xffffffb000247947 */ /* 0x000fea000383ffff */
.L_x_70:
[----:B-1----:R1:W2:Y:S02]  /*8360*/  SYNCS.PHASECHK.TRANS64.TRYWAIT P1, [R0+URZ+0x110], R2 ;  /* 0x00011002000075a7 */ /* 0x0022a400080211ff */
[----:B--2---:R-:W-:Y:S05]  /*8370*/  @!P1 NANOSLEEP.SYNCS 0x989680 ;  /* 0x009896800000995d */ /* 0x004fea0003900000 */
[----:B------:R-:W2:Y:S02]  /*8380*/  @!P1 SYNCS.PHASECHK.TRANS64 P1, [R0+URZ+0x110], R2 ;  /* 0x00011002000095a7 */ /* 0x000ea400080210ff */
[----:B--2---:R-:W-:Y:S05]  /*8390*/  @!P1 BRA `(.L_x_70) ;  /* 0xfffffffc00f09947 */ /* 0x004fea000383ffff */
[----:B------:R-:W-:Y:S05]  /*83a0*/  BRA `(.L_x_165) ;  /* 0xffffffb400987947 */ /* 0x000fea000383ffff */
.L_x_71:
[----:B------:R-:W-:-:S07]  /*83b0*/  MOV R2, UR31 ;  /* 0x0000001f00027c02 */ /* 0x000fce0008000f00 */
.L_x_166:
[----:B-1----:R1:W2:Y:S02]  /*83c0*/  SYNCS.PHASECHK.TRANS64.TRYWAIT P0, [R2+URZ+0x150], R0 ;  /* 0x00015000020075a7 */ /* 0x0022a400080011ff */
[----:B--2---:R-:W-:Y:S05]  /*83d0*/  @!P0 NANOSLEEP.SYNCS 0x989680 ;  /* 0x009896800000895d */ /* 0x004fea0003900000 */
[----:B------:R-:W2:Y:S02]  /*83e0*/  @!P0 SYNCS.PHASECHK.TRANS64 P0, [R2+URZ+0x150], R0 ;  /* 0x00015000020085a7 */ /* 0x000ea400080010ff */
[----:B--2---:R-:W-:Y:S05]  /*83f0*/  @!P0 BRA `(.L_x_166) ;  /* 0xfffffffc00f08947 */ /* 0x004fea000383ffff */
[----:B------:R-:W-:Y:S05]  /*8400*/  BRA `(.L_x_167) ;  /* 0xffffffb400e87947 */ /* 0x000fea000383ffff */
.L_x_74:
[----:B------:R-:W-:Y:S07]  /*8410*/  MOV R0, UR5 ;  /* 0x0000000500007c02 */ /* 0x000fee0008000f00 */
.L_x_168:
[----:B-1----:R1:W2:Y:S02]  /*8420*/  SYNCS.PHASECHK.TRANS64.TRYWAIT P0, [R0+URZ], R2 ;  /* 0x00000002000075a7 */ /* 0x0022a400080011ff */
[----:B--2---:R-:W-:Y:S05]  /*8430*/  @!P0 NANOSLEEP.SYNCS 0x989680 ;  /* 0x009896800000895d */ /* 0x004fea0003900000 */
[----:B------:R-:W2:Y:S02]  /*8440*/  @!P0 SYNCS.PHASECHK.TRANS64 P0, [R0+URZ], R2 ;  /* 0x00000002000085a7 */ /* 0x000ea400080010ff */
[----:B--2---:R-:W-:Y:S05]  /*8450*/  @!P0 BRA `(.L_x_168) ;  /* 0xfffffffc00f08947 */ /* 0x004fea000383ffff */
[----:B------:R-:W-:Y:S05]  /*8460*/  BRA `(.L_x_73) ;  /* 0xffffffb800047947 */ /* 0x000fea000383ffff */
.L_x_77:
[----:B------:R-:W-:-:S07]  /*8470*/  MOV R0, UR4 ;  /* 0x0000000400007c02 */ /* 0x000fce0008000f00 */
.L_x_169:
[----:B--2---:R2:W4:Y:S02]  /*8480*/  SYNCS.PHASECHK.TRANS64.TRYWAIT P0, [R0+URZ], R2 ;  /* 0x00000002000075a7 */ /* 0x00452400080011ff */
[----:B----4-:R-:W-:Y:S05]  /*8490*/  @!P0 NANOSLEEP.SYNCS 0x989680 ;  /* 0x009896800000895d */ /* 0x010fea0003900000 */
[----:B------:R-:W4:Y:S02]  /*84a0*/  @!P0 SYNCS.PHASECHK.TRANS64 P0, [R0+URZ], R2 ;  /* 0x00000002000085a7 */ /* 0x000f2400080010ff */
[----:B----4-:R-:W-:Y:S05]  /*84b0*/  @!P0 BRA `(.L_x_169) ;  /* 0xfffffffc00f08947 */ /* 0x010fea000383ffff */
[----:B------:R-:W-:Y:S05]  /*84c0*/  BRA `(.L_x_170) ;  /* 0xffffffb800e07947 */ /* 0x000fea000383ffff */
.L_x_78:
[----:B------:R-:W-:-:S07]  /*84d0*/  MOV R0, UR5 ;  /* 0x0000000500007c02 */ /* 0x000fce0008000f00 */
.L_x_171:
[----:B-1----:R1:W2:Y:S02]  /*84e0*/  SYNCS.PHASECHK.TRANS64.TRYWAIT P0, [R0+URZ], R3 ;  /* 0x00000003000075a7 */ /* 0x0022a400080011ff */
[----:B--2---:R-:W-:Y:S05]  /*84f0*/  @!P0 NANOSLEEP.SYNCS 0x989680 ;  /* 0x009896800000895d */ /* 0x004fea0003900000 */
[----:B------:R-:W2:Y:S02]  /*8500*/  @!P0 SYNCS.PHASECHK.TRANS64 P0, [R0+URZ], R3 ;  /* 0x00000003000085a7 */ /* 0x000ea400080010ff */
[----:B--2---:R-:W-:Y:S05]  /*8510*/  @!P0 BRA `(.L_x_171) ;  /* 0xfffffffc00f08947 */ /* 0x004fea000383ffff */
[----:B------:R-:W-:Y:S05]  /*8520*/  BRA `(.L_x_172) ;  /* 0xffffffb800ec7947 */ /* 0x000fea000383ffff */
.L_x_79:
[----:B------:R-:W-:-:S07]  /*8530*/  MOV R0, UR5 ;  /* 0x0000000500007c02 */ /* 0x000fce0008000f00 */
.L_x_173:
[----:B-1----:R1:W2:Y:S02]  /*8540*/  SYNCS.PHASECHK.TRANS64.TRYWAIT P0, [R0+URZ], R3 ;  /* 0x00000003000075a7 */ /* 0x0022a400080011ff */
[----:B--2---:R-:W-:Y:S05]  /*8550*/  @!P0 NANOSLEEP.SYNCS 0x989680 ;  /* 0x009896800000895d */ /* 0x004fea0003900000 */
[----:B------:R-:W2:Y:S02]  /*8560*/  @!P0 SYNCS.PHASECHK.TRANS64 P0, [R0+URZ], R3 ;  /* 0x00000003000085a7 */ /* 0x000ea400080010ff */
[----:B--2---:R-:W-:Y:S05]  /*8570*/  @!P0 BRA `(.L_x_173) ;  /* 0xfffffffc00f08947 */ /* 0x004fea000383ffff */
[----:B------:R-:W-:Y:S05]  /*8580*/  BRA `(.L_x_174) ;  /* 0xffffffb800f87947 */ /* 0x000fea000383ffff */
.L_x_80:
[----:B-1----:R-:W-:-:S07]  /*8590*/  MOV R0, UR4 ;  /* 0x0000000400007c02 */ /* 0x002fce0008000f00 */
.L_x_175:
[----:B-1----:R1:W2:Y:S02]  /*85a0*/  SYNCS.PHASECHK.TRANS64.TRYWAIT P0, [R0+URZ], R2 ;  /* 0x00000002000075a7 */ /* 0x0022a400080011ff */
[----:B--2---:R-:W-:Y:S05]  /*85b0*/  @!P0 NANOSLEEP.SYNCS 0x989680 ;  /* 0x009896800000895d */ /* 0x004fea0003900000 */
[----:B------:R-:W2:Y:S02]  /*85c0*/  @!P0 SYNCS.PHASECHK.TRANS64 P0, [R0+URZ], R2 ;  /* 0x00000002000085a7 */ /* 0x000ea400080010ff */
[----:B--2---:R-:W-:Y:S05]  /*85d0*/  @!P0 BRA `(.L_x_175) ;  /* 0xfffffffc00f08947 */ /* 0x004fea000383ffff */
[----:B------:R-:W-:Y:S05]  /*85e0*/  BRA `(.L_x_176) ;  /* 0xffffffbc00047947 */ /* 0x000fea000383ffff */
.L_x_85:
[----:B--2---:R2:W3:Y:S02]  /*85f0*/  SYNCS.PHASECHK.TRANS64.TRYWAIT P0, [R8+URZ+0x110], R0 ;  /* 0x00011000080075a7 */ /* 0x0044e400080011ff */
[----:B---3--:R-:W-:Y:S05]  /*8600*/  @!P0 NANOSLEEP.SYNCS 0x989680 ;  /* 0x009896800000895d */ /* 0x008fea0003900000 */
[----:B------:R-:W3:Y:S02]  /*8610*/  @!P0 SYNCS.PHASECHK.TRANS64 P0, [R8+URZ+0x110], R0 ;  /* 0x00011000080085a7 */ /* 0x000ee400080010ff */
[----:B---3--:R-:W-:Y:S05]  /*8620*/  @!P0 BRA `(.L_x_85) ;  /* 0xfffffffc00f08947 */ /* 0x008fea000383ffff */
[----:B------:R-:W-:Y:S05]  /*8630*/  BRA `(.L_x_177) ;  /* 0xffffffc000287947 */ /* 0x000fea000383ffff */
.L_x_88:
[----:B--2---:R-:W-:Y:S07]  /*8640*/  MOV R0, UR24 ;  /* 0x0000001800007c02 */ /* 0x004fee0008000f00 */
.L_x_178:
[----:B--2---:R2:W3:Y:S02]  /*8650*/  SYNCS.PHASECHK.TRANS64.TRYWAIT P1, [R0+URZ+0x108], R2 ;  /* 0x00010802000075a7 */ /* 0x0044e400080211ff */
[----:B---3--:R-:W-:Y:S05]  /*8660*/  @!P1 NANOSLEEP.SYNCS 0x989680 ;  /* 0x009896800000995d */ /* 0x008fea0003900000 */
[----:B------:R-:W3:Y:S02]  /*8670*/  @!P1 SYNCS.PHASECHK.TRANS64 P1, [R0+URZ+0x108], R2 ;  /* 0x00010802000095a7 */ /* 0x000ee400080210ff */
[----:B---3--:R-:W-:Y:S05]  /*8680*/  @!P1 BRA `(.L_x_178) ;  /* 0xfffffffc00f09947 */ /* 0x008fea000383ffff */
[----:B------:R-:W-:Y:S05]  /*8690*/  BRA `(.L_x_87) ;  /* 0xffffffc400a07947 */ /* 0x000fea000383ffff */
.L_x_91:
[----:B------:R-:W-:Y:S07]  /*86a0*/  MOV R0, UR4 ;  /* 0x0000000400007c02 */ /* 0x000fee0008000f00 */
.L_x_179:
[----:B--2---:R2:W3:Y:S02]  /*86b0*/  SYNCS.PHASECHK.TRANS64.TRYWAIT P0, [R0+URZ+0xe8], R2 ;  /* 0x0000e802000075a7 */ /* 0x0044e400080011ff */
[----:B---3--:R-:W-:Y:S05]  /*86c0*/  @!P0 NANOSLEEP.SYNCS 0x989680 ;  /* 0x009896800000895d */ /* 0x008fea0003900000 */
[----:B------:R-:W3:Y:S02]  /*86d0*/  @!P0 SYNCS.PHASECHK.TRANS64 P0, [R0+URZ+0xe8], R2 ;  /* 0x0000e802000085a7 */ /* 0x000ee400080010ff */
[----:B---3--:R-:W-:Y:S05]  /*86e0*/  @!P0 BRA `(.L_x_179) ;  /* 0xfffffffc00f08947 */ /* 0x008fea000383ffff */
[----:B------:R-:W-:Y:S05]  /*86f0*/  BRA `(.L_x_180) ;  /* 0xffffffc400fc7947 */ /* 0x000fea000383ffff */
.L_x_92:
[----:B------:R-:W-:Y:S07]  /*8700*/  MOV R2, UR5 ;  /* 0x0000000500027c02 */ /* 0x000fee0008000f00 */
.L_x_181:
[----:B--2---:R2:W3:Y:S02]  /*8710*/  SYNCS.PHASECHK.TRANS64.TRYWAIT P0, [R2+URZ+0xe8], R0 ;  /* 0x0000e800020075a7 */ /* 0x0044e400080011ff */
[----:B---3--:R-:W-:Y:S05]  /*8720*/  @!P0 NANOSLEEP.SYNCS 0x989680 ;  /* 0x009896800000895d */ /* 0x008fea0003900000 */
[----:B------:R-:W3:Y:S02]  /*8730*/  @!P0 SYNCS.PHASECHK.TRANS64 P0, [R2+URZ+0xe8], R0 ;  /* 0x0000e800020085a7 */ /* 0x000ee400080010ff */
[----:B---3--:R-:W-:Y:S05]  /*8740*/  @!P0 BRA `(.L_x_181) ;  /* 0xfffffffc00f08947 */ /* 0x008fea000383ffff */
[----:B------:R-:W-:Y:S05]  /*8750*/  BRA `(.L_x_182) ;  /* 0xffffffc800647947 */ /* 0x000fea000383ffff */
.L_x_94:
[----:B------:R-:W-:-:S07]  /*8760*/  MOV R0, UR4 ;  /* 0x0000000400007c02 */ /* 0x000fce0008000f00 */
.L_x_183:
[----:B---3--:R3:W4:Y:S02]  /*8770*/  SYNCS.PHASECHK.TRANS64.TRYWAIT P0, [R0+URZ], R2 ;  /* 0x00000002000075a7 */ /* 0x00872400080011ff */
[----:B----4-:R-:W-:Y:S05]  /*8780*/  @!P0 NANOSLEEP.SYNCS 0x989680 ;  /* 0x009896800000895d */ /* 0x010fea0003900000 */
[----:B------:R-:W4:Y:S02]  /*8790*/  @!P0 SYNCS.PHASECHK.TRANS64 P0, [R0+URZ], R2 ;  /* 0x00000002000085a7 */ /* 0x000f2400080010ff */
[----:B----4-:R-:W-:Y:S05]  /*87a0*/  @!P0 BRA `(.L_x_183) ;  /* 0xfffffffc00f08947 */ /* 0x010fea000383ffff */
[----:B------:R-:W-:Y:S05]  /*87b0*/  BRA `(.L_x_184) ;  /* 0xffffffc800f87947 */ /* 0x000fea000383ffff */
.L_x_95:
[----:B------:R-:W-:-:S07]  /*87c0*/  MOV R0, UR5 ;  /* 0x0000000500007c02 */ /* 0x000fce0008000f00 */
.L_x_185:
[----:B--2---:R2:W3:Y:S02]  /*87d0*/  SYNCS.PHASECHK.TRANS64.TRYWAIT P0, [R0+URZ], R2 ;  /* 0x00000002000075a7 */ /* 0x0044e400080011ff */
[----:B---3--:R-:W-:Y:S05]  /*87e0*/  @!P0 NANOSLEEP.SYNCS 0x989680 ;  /* 0x009896800000895d */ /* 0x008fea0003900000 */
[----:B------:R-:W3:Y:S02]  /*87f0*/  @!P0 SYNCS.PHASECHK.TRANS64 P0, [R0+URZ], R2 ;  /* 0x00000002000085a7 */ /* 0x000ee400080010ff */
[----:B---3--:R-:W-:Y:S05]  /*8800*/  @!P0 BRA `(.L_x_185) ;  /* 0xfffffffc00f08947 */ /* 0x008fea000383ffff */
[----:B------:R-:W-:Y:S05]  /*8810*/  BRA `(.L_x_186) ;  /* 0xffffffcc00047947 */ /* 0x000fea000383ffff */
.L_x_97:
[----:B-1----:R1:W2:Y:S02]  /*8820*/  SYNCS.PHASECHK.TRANS64.TRYWAIT P0, [R0+URZ+0x110], R2 ;  /* 0x00011002000075a7 */ /* 0x0022a400080011ff */
[----:B--2---:R-:W-:Y:S05]  /*8830*/  @!P0 NANOSLEEP.SYNCS 0x989680 ;  /* 0x009896800000895d */ /* 0x004fea0003900000 */
[----:B------:R-:W2:Y:S02]  /*8840*/  @!P0 SYNCS.PHASECHK.TRANS64 P0, [R0+URZ+0x110], R2 ;  /* 0x00011002000085a7 */ /* 0x000ea400080010ff */
[----:B--2---:R-:W-:Y:S05]  /*8850*/  @!P0 BRA `(.L_x_97) ;  /* 0xfffffffc00f08947 */ /* 0x004fea000383ffff */
[----:B------:R-:W-:Y:S05]  /*8860*/  BRA `(.L_x_187) ;  /* 0xffffffcc00f07947 */ /* 0x000fea000383ffff */
.L_x_107:
[----:B-1----:R1:W3:Y:S02]  /*8870*/  SYNCS.PHASECHK.TRANS64.TRYWAIT P1, [R2+URZ+0xd0], R4 ;  /* 0x0000d004020075a7 */ /* 0x0022e400080211ff */
[----:B---3--:R-:W-:Y:S05]  /*8880*/  @!P1 NANOSLEEP.SYNCS 0x989680 ;  /* 0x009896800000995d */ /* 0x008fea0003900000 */
[----:B------:R-:W3:Y:S02]  /*8890*/  @!P1 SYNCS.PHASECHK.TRANS64 P1, [R2+URZ+0xd0], R4 ;  /* 0x0000d004020095a7 */ /* 0x000ee400080210ff */
[----:B---3--:R-:W-:Y:S05]  /*88a0*/  @!P1 BRA `(.L_x_107) ;  /* 0xfffffffc00f09947 */ /* 0x008fea000383ffff */
[----:B------:R-:W-:Y:S05]  /*88b0*/  BRA `(.L_x_106) ;  /* 0xffffffdc00607947 */ /* 0x000fea000383ffff */
.L_x_109:
[----:B-1----:R1:W2:Y:S02]  /*88c0*/  SYNCS.PHASECHK.TRANS64.TRYWAIT P0, [R27+URZ+0x130], R3 ;  /* 0x000130031b0075a7 */ /* 0x0022a400080011ff */
[----:B--2---:R-:W-:Y:S05]  /*88d0*/  @!P0 NANOSLEEP.SYNCS 0x989680 ;  /* 0x009896800000895d */ /* 0x004fea0003900000 */
[----:B------:R-:W2:Y:S02]  /*88e0*/  @!P0 SYNCS.PHASECHK.TRANS64 P0, [R27+URZ+0x130], R3 ;  /* 0x000130031b0085a7 */ /* 0x000ea400080010ff */
[----:B--2---:R-:W-:Y:S05]  /*88f0*/  @!P0 BRA `(.L_x_109) ;  /* 0xfffffffc00f08947 */ /* 0x004fea000383ffff */
[----:B------:R-:W-:Y:S05]  /*8900*/  BRA `(.L_x_108) ;  /* 0xffffffdc00b07947 */ /* 0x000fea000383ffff */
.L_x_120:
[----:B-1----:R1:W2:Y:S02]  /*8910*/  SYNCS.PHASECHK.TRANS64.TRYWAIT P0, [R2+URZ+0xd0], R63 ;  /* 0x0000d03f020075a7 */ /* 0x0022a400080011ff */
[----:B--2---:R-:W-:Y:S05]  /*8920*/  @!P0 NANOSLEEP.SYNCS 0x989680 ;  /* 0x009896800000895d */ /* 0x004fea0003900000 */
[----:B------:R-:W2:Y:S02]  /*8930*/  @!P0 SYNCS.PHASECHK.TRANS64 P0, [R2+URZ+0xd0], R63 ;  /* 0x0000d03f020085a7 */ /* 0x000ea400080010ff */
[----:B--2---:R-:W-:Y:S05]  /*8940*/  @!P0 BRA `(.L_x_120) ;  /* 0xfffffffc00f08947 */ /* 0x004fea000383ffff */
[----:B------:R-:W-:Y:S05]  /*8950*/  BRA `(.L_x_119) ;  /* 0xffffffe400c47947 */ /* 0x000fea000383ffff */
        .weak           $__internal_0_$__cuda_sm10x_tcgen05_guardrail_trap_col_being_dealloced_not_returned_by_alloc
        .type           $__internal_0_$__cuda_sm10x_tcgen05_guardrail_trap_col_being_dealloced_not_returned_by_alloc,@function
        .size           $__internal_0_$__cuda_sm10x_tcgen05_guardrail_trap_col_being_dealloced_not_returned_by_alloc,($__internal_1_$__cuda_sm10x_tcgen05_guardrail_trap_phase_invalid_during_alloc - $__internal_0_$__cuda_sm10x_tcgen05_guardrail_trap_col_being_dealloced_not_returned_by_alloc)
$__internal_0_$__cuda_sm10x_tcgen05_guardrail_trap_col_being_dealloced_not_returned_by_alloc:
[----:B------:R-:W-:Y:S05]  /*8960*/  BPT.TRAP 0x1 ;  /* 0x000000040000795c */ /* 0x000fea0000300000 */
[----:B------:R-:W-:-:S04]  /*8970*/  HFMA2 R3, -RZ, RZ, 0, 0 ;  /* 0x00000000ff037431 */ /* 0x000fc800000001ff */
[----:B------:R-:W-:Y:S05]  /*8980*/  RET.REL.NODEC R2 `(_ZN7cutlass13device_kernelINS_4gemm6kernel13GemmUniversalIN4cute5tupleIJiiiiEEENS1_10collective13CollectiveMmaINS1_35MainloopSm100TmaUmmaWarpSpecializedILi13ELi2ELi4ENS5_IJNS4_1CILi2EEENSA_ILi1EEESC_EEEEENS5_IJNSA_ILi64EEESF_SF_EEENS_6half_tENS5_IJlSC_lEEESH_SI_NS4_8TiledMMAINS4_8MMA_AtomIJNS4_20SM100_MMA_F16BF16_SSISH_SH_fLi64ELi64ELNS4_4UMMA5MajorE0ELSN_0ELNSM_7ScaleInE0ELSO_0EEEEEENS4_6LayoutINS5_IJSC_SC_SC_EEENS5_IJNSA_ILi0EEEST_ST_EEEEENS5_IJNS4_10UnderscoreESW_SW_EEEEENS4_13SM90_TMA_LOADENS4_14ComposedLayoutINS4_7SwizzleILi3ELi4ELi3EEENS4_18smem_ptr_flag_bitsILi16EEENSR_INS5_IJNSA_ILi8EEESF_EEENS5_IJSF_SC_EEEEEEEvNS4_8identityENS4_23SM90_TMA_LOAD_MULTICASTES19_vS1A_EENS_8epilogue10collective18CollectiveEpilogueINS1D_23Sm100TmaWarpSpecializedILi3ELi2ELi16ELb1ELb0EEEJSG_NS5_IJNSR_ISF_SC_EENSR_INSA_ILi32EEESC_EEEEESH_SI_SH_SI_NS1D_6fusion15FusionCallbacksIS1H_NS1M_17LinearCombinationISH_fSH_fLNS_15FloatRoundStyleE2EEESG_S1L_JEEENS4_5SM1004TMEM4LOAD26SM100_TMEM_LOAD_16dp256b4xESZ_NS10_INS11_ILi2ELi4ELi3EEES14_NSR_INS5_IJS15_S1J_EEENS5_IJS1J_SC_EEEEEEENS4_17SM75_U32x4_LDSM_NENS4_14SM90_TMA_STOREES20_NS4_17SM90_U32x4_STSM_NENS4_39AutoVectorizingCopyWithAssumedAlignmentILi128EEEEEEvvEEEEvNT_6ParamsE) ;  /* 0xffffff74029c7950 */ /* 0x000fea0003c3ffff */
        .weak           $__internal_1_$__cuda_sm10x_tcgen05_guardrail_trap_phase_invalid_during_alloc
        .type           $__internal_1_$__cuda_sm10x_tcgen05_guardrail_trap_phase_invalid_during_alloc,@function
        .size           $__internal_1_$__cuda_sm10x_tcgen05_guardrail_trap_phase_invalid_during_alloc,($__internal_2_$__cuda_sm10x_tcgen05_guardrail_trap_unallocated_columns_being_dealloced - $__internal_1_$__cuda_sm10x_tcgen05_guardrail_trap_phase_invalid_during_alloc)
$__internal_1_$__cuda_sm10x_tcgen05_guardrail_trap_phase_invalid_during_alloc:
[----:B------:R-:W-:Y:S05]  /*8990*/  BPT.TRAP 0x1 ;  /* 0x000000040000795c */ /* 0x000fea0000300000 */
[----:B------:R-:W-:-:S04]  /*89a0*/  MOV R5, 0x0 ;  /* 0x0000000000057802 */ /* 0x000fc80000000f00 */
[----:B------:R-:W-:Y:S05]  /*89b0*/  RET.REL.NODEC R4 `(_ZN7cutlass13device_kernelINS_4gemm6kernel13GemmUniversalIN4cute5tupleIJiiiiEEENS1_10collective13CollectiveMmaINS1_35MainloopSm100TmaUmmaWarpSpecializedILi13ELi2ELi4ENS5_IJNS4_1CILi2EEENSA_ILi1EEESC_EEEEENS5_IJNSA_ILi64EEESF_SF_EEENS_6half_tENS5_IJlSC_lEEESH_SI_NS4_8TiledMMAINS4_8MMA_AtomIJNS4_20SM100_MMA_F16BF16_SSISH_SH_fLi64ELi64ELNS4_4UMMA5MajorE0ELSN_0ELNSM_7ScaleInE0ELSO_0EEEEEENS4_6LayoutINS5_IJSC_SC_SC_EEENS5_IJNSA_ILi0EEEST_ST_EEEEENS5_IJNS4_10UnderscoreESW_SW_EEEEENS4_13SM90_TMA_LOADENS4_14ComposedLayoutINS4_7SwizzleILi3ELi4ELi3EEENS4_18smem_ptr_flag_bitsILi16EEENSR_INS5_IJNSA_ILi8EEESF_EEENS5_IJSF_SC_EEEEEEEvNS4_8identityENS4_23SM90_TMA_LOAD_MULTICASTES19_vS1A_EENS_8epilogue10collective18CollectiveEpilogueINS1D_23Sm100TmaWarpSpecializedILi3ELi2ELi16ELb1ELb0EEEJSG_NS5_IJNSR_ISF_SC_EENSR_INSA_ILi32EEESC_EEEEESH_SI_SH_SI_NS1D_6fusion15FusionCallbacksIS1H_NS1M_17LinearCombinationISH_fSH_fLNS_15FloatRoundStyleE2EEESG_S1L_JEEENS4_5SM1004TMEM4LOAD26SM100_TMEM_LOAD_16dp256b4xESZ_NS10_INS11_ILi2ELi4ELi3EEES14_NSR_INS5_IJS15_S1J_EEENS5_IJS1J_SC_EEEEEEENS4_17SM75_U32x4_LDSM_NENS4_14SM90_TMA_STOREES20_NS4_17SM90_U32x4_STSM_NENS4_39AutoVectorizingCopyWithAssumedAlignmentILi128EEEEEEvvEEEEvNT_6ParamsE) ;  /* 0xffffff7404907950 */ /* 0x000fea0003c3ffff */
        .weak           $__internal_2_$__cuda_sm10x_tcgen05_guardrail_trap_unallocated_columns_being_dealloced
        .type           $__internal_2_$__cuda_sm10x_tcgen05_guardrail_trap_unallocated_columns_being_dealloced,@function
        .size           $__internal_2_$__cuda_sm10x_tcgen05_guardrail_trap_unallocated_columns_being_dealloced,(.L_x_189 - $__internal_2_$__cuda_sm10x_tcgen05_guardrail_trap_unallocated_columns_being_dealloced)
$__internal_2_$__cuda_sm10x_tcgen05_guardrail_trap_unallocated_columns_being_dealloced:
[----:B------:R-:W-:Y:S05]  /*89c0*/  BPT.TRAP 0x1 ;  /* 0x000000040000795c */ /* 0x000fea0000300000 */
[----:B------:R-:W-:-:S04]  /*89d0*/  HFMA2 R3, -RZ, RZ, 0, 0 ;  /* 0x00000000ff037431 */ /* 0x000fc800000001ff */
[----:B------:R-:W-:Y:S05]  /*89e0*/  RET.REL.NODEC R2 `(_ZN7cutlass13device_kernelINS_4gemm6kernel13GemmUniversalIN4cute5tupleIJiiiiEEENS1_10collective13CollectiveMmaINS1_35MainloopSm100TmaUmmaWarpSpecializedILi13ELi2ELi4ENS5_IJNS4_1CILi2EEENSA_ILi1EEESC_EEEEENS5_IJNSA_ILi64EEESF_SF_EEENS_6half_tENS5_IJlSC_lEEESH_SI_NS4_8TiledMMAINS4_8MMA_AtomIJNS4_20SM100_MMA_F16BF16_SSISH_SH_fLi64ELi64ELNS4_4UMMA5MajorE0ELSN_0ELNSM_7ScaleInE0ELSO_0EEEEEENS4_6LayoutINS5_IJSC_SC_SC_EEENS5_IJNSA_ILi0EEEST_ST_EEEEENS5_IJNS4_10UnderscoreESW_SW_EEEEENS4_13SM90_TMA_LOADENS4_14ComposedLayoutINS4_7SwizzleILi3ELi4ELi3EEENS4_18smem_ptr_flag_bitsILi16EEENSR_INS5_IJNSA_ILi8EEESF_EEENS5_IJSF_SC_EEEEEEEvNS4_8identityENS4_23SM90_TMA_LOAD_MULTICASTES19_vS1A_EENS_8epilogue10collective18CollectiveEpilogueINS1D_23Sm100TmaWarpSpecializedILi3ELi2ELi16ELb1ELb0EEEJSG_NS5_IJNSR_ISF_SC_EENSR_INSA_ILi32EEESC_EEEEESH_SI_SH_SI_NS1D_6fusion15FusionCallbacksIS1H_NS1M_17LinearCombinationISH_fSH_fLNS_15FloatRoundStyleE2EEESG_S1L_JEEENS4_5SM1004TMEM4LOAD26SM100_TMEM_LOAD_16dp256b4xESZ_NS10_INS11_ILi2ELi4ELi3EEES14_NSR_INS5_IJS15_S1J_EEENS5_IJS1J_SC_EEEEEEENS4_17SM75_U32x4_LDSM_NENS4_14SM90_TMA_STOREES20_NS4_17SM90_U32x4_STSM_NENS4_39AutoVectorizingCopyWithAssumedAlignmentILi128EEEEEEvvEEEEvNT_6ParamsE) ;  /* 0xffffff7402847950 */ /* 0x000fea0003c3ffff */
.L_x_188:
[----:B------:R-:W-:-:S00]  /*89f0*/  BRA `(.L_x_188) ;  /* 0xfffffffc00fc7947 */ /* 0x000fc0000383ffff */
[----:B------:R-:W-:-:S00]  /*8a00*/  NOP ;  /* 0x0000000000007918 */ /* 0x000fc00000000000 */
[----:B------:R-:W-:-:S00]  /*8a10*/  NOP ;  /* 0x0000000000007918 */ /* 0x000fc00000000000 */
[----:B------:R-:W-:-:S00]  /*8a20*/  NOP ;  /* 0x0000000000007918 */ /* 0x000fc00000000000 */
[----:B------:R-:W-:-:S00]  /*8a30*/  NOP ;  /* 0x0000000000007918 */ /* 0x000fc00000000000 */
[----:B------:R-:W-:-:S00]  /*8a40*/  NOP ;  /* 0x0000000000007918 */ /* 0x000fc00000000000 */
[----:B------:R-:W-:-:S00]  /*8a50*/  NOP ;  /* 0x0000000000007918 */ /* 0x000fc00000000000 */
[----:B------:R-:W-:-:S00]  /*8a60*/  NOP ;  /* 0x0000000000007918 */ /* 0x000fc00000000000 */
[----:B------:R-:W-:-:S00]  /*8a70*/  NOP ;  /* 0x0000000000007918 */ /* 0x000fc00000000000 */
.L_x_189:


//--------------------- .nv.global.init           --------------------------
	.section	.nv.global.init,"aw",@progbits
.nv.global.init:
	.type		$str$27,@object
	.size		$str$27,($str$28 - $str$27)
$str$27:
        /*0000*/ 	.byte	0x28, 0x61, 0x64, 0x64, 0x72, 0x65, 0x73, 0x73, 0x20, 0x26, 0x20, 0x6d, 0x61, 0x73, 0x6b, 0x29
        /*0010*/ 	.byte	0x20, 0x3d, 0x3d, 0x20, 0x30, 0x00
	.type		$str$28,@object
	.size		$str$28,($str$26 - $str$28)
$str$28:
        /*0016*/ 	.byte	0x2f, 0x74, 0x6d, 0x70, 0x2f, 0x63, 0x75, 0x74, 0x6c, 0x61, 0x73, 0x73, 0x5f, 0x73, 0x77, 0x65
        /*0026*/ 	.byte	0x65, 0x70, 0x5f, 0x73, 0x72, 0x63, 0x2f, 0x69, 0x6e, 0x63, 0x6c, 0x75, 0x64, 0x65, 0x2f, 0x63
        /*0036*/ 	.byte	0x75, 0x74, 0x65, 0x2f, 0x70, 0x6f, 0x69, 0x6e, 0x74, 0x65, 0x72, 0x5f, 0x66, 0x6c, 0x61, 0x67
        /*0046*/ 	.byte	0x67, 0x65, 0x64, 0x2e, 0x68, 0x70, 0x70, 0x00
	.type		$str$26,@object
	.size		$str$26,($str$25 - $str$26)
$str$26:
        /*004e*/ 	.byte	0x2f, 0x74, 0x6d, 0x70, 0x2f, 0x63, 0x75, 0x74, 0x6c, 0x61, 0x73, 0x73, 0x5f, 0x73, 0x77, 0x65
        /*005e*/ 	.byte	0x65, 0x70, 0x5f, 0x73, 0x72, 0x63, 0x2f, 0x69, 0x6e, 0x63, 0x6c, 0x75, 0x64, 0x65, 0x2f, 0x63
        /*006e*/ 	.byte	0x75, 0x74, 0x65, 0x2f, 0x61, 0x74, 0x6f, 0x6d, 0x2f, 0x63, 0x6f, 0x70, 0x79, 0x5f, 0x74, 0x72
        /*007e*/ 	.byte	0x61, 0x69, 0x74, 0x73, 0x5f, 0x73, 0x6d, 0x31, 0x30, 0x30, 0x2e, 0x68, 0x70, 0x70, 0x00
	.type		$str$25,@object
	.size		$str$25,(__unnamed_1 - $str$25)
$str$25:
        /*008d*/ 	.byte	0x28, 0x28, 0x75, 0x69, 0x6e, 0x74, 0x33, 0x32, 0x5f, 0x74, 0x28, 0x74, 0x68, 0x72, 0x65, 0x61
        /*009d*/ 	.byte	0x64, 0x49, 0x64, 0x78, 0x2e, 0x78, 0x29, 0x20, 0x2f, 0x20, 0x33, 0x32, 0x29, 0x20, 0x25, 0x20
        /*00ad*/ 	.byte	0x34, 0x29, 0x20, 0x3d, 0x3d, 0x20, 0x28, 0x28, 0x28, 0x74, 0x6d, 0x65, 0x6d, 0x5f, 0x61, 0x64
        /*00bd*/ 	.byte	0x64, 0x72, 0x20, 0x3e, 0x3e, 0x20, 0x31, 0x36, 0x29, 0x20, 0x2f, 0x20, 0x33, 0x32, 0x29, 0x20
        /*00cd*/ 	.byte	0x25, 0x20, 0x34, 0x29, 0x00
	.type		__unnamed_1,@object
	.size		__unnamed_1,(__unnamed_2 - __unnamed_1)
__unnamed_1:
        /*00d2*/ 	.byte	0x61, 0x75, 0x74, 0x6f, 0x20, 0x63, 0x75, 0x74, 0x65, 0x3a, 0x3a, 0x61, 0x73, 0x5f, 0x70, 0x6f
        /* <DEDUP_REMOVED lines=24> */
        /*0262*/ 	.byte	0x3e, 0x3e, 0x3e, 0x5d, 0x00
	.type		__unnamed_2,@object
	.size		__unnamed_2,(.L_2 - __unnamed_2)
__unnamed_2:
        /* <DEDUP_REMOVED lines=46> */
.L_2:


//--------------------- .nv.shared._ZN7cutlass13device_kernelINS_4gemm6kernel13GemmUniversalIN4cute5tupleIJiiiiEEENS1_10collective13CollectiveMmaINS1_35MainloopSm100TmaUmmaWarpSpecializedILi13ELi2ELi4ENS5_IJNS4_1CILi2EEENSA_ILi1EEESC_EEEEENS5_IJNSA_ILi64EEESF_SF_EEENS_6half_tENS5_IJlSC_lEEESH_SI_NS4_8TiledMMAINS4_8MMA_AtomIJNS4_20SM100_MMA_F16BF16_SSISH_SH_fLi64ELi64ELNS4_4UMMA5MajorE0ELSN_0ELNSM_7ScaleInE0ELSO_0EEEEEENS4_6LayoutINS5_IJSC_SC_SC_EEENS5_IJNSA_ILi0EEEST_ST_EEEEENS5_IJNS4_10UnderscoreESW_SW_EEEEENS4_13SM90_TMA_LOADENS4_14ComposedLayoutINS4_7SwizzleILi3ELi4ELi3EEENS4_18smem_ptr_flag_bitsILi16EEENSR_INS5_IJNSA_ILi8EEESF_EEENS5_IJSF_SC_EEEEEEEvNS4_8identityENS4_23SM90_TMA_LOAD_MULTICASTES19_vS1A_EENS_8epilogue10collective18CollectiveEpilogueINS1D_23Sm100TmaWarpSpecializedILi3ELi2ELi16ELb1ELb0EEEJSG_NS5_IJNSR_ISF_SC_EENSR_INSA_ILi32EEESC_EEEEESH_SI_SH_SI_NS1D_6fusion15FusionCallbacksIS1H_NS1M_17LinearCombinationISH_fSH_fLNS_15FloatRoundStyleE2EEESG_S1L_JEEENS4_5SM1004TMEM4LOAD26SM100_TMEM_LOAD_16dp256b4xESZ_NS10_INS11_ILi2ELi4ELi3EEES14_NSR_INS5_IJS15_S1J_EEENS5_IJS1J_SC_EEEEEEENS4_17SM75_U32x4_LDSM_NENS4_14SM90_TMA_STOREES20_NS4_17SM90_U32x4_STSM_NENS4_39AutoVectorizingCopyWithAssumedAlignmentILi128EEEEEEvvEEEEvNT_6ParamsE --------------------------
	.section	.nv.shared._ZN7cutlass13device_kernelINS_4gemm6kernel13GemmUniversalIN4cute5tupleIJiiiiEEENS1_10collective13CollectiveMmaINS1_35MainloopSm100TmaUmmaWarpSpecializedILi13ELi2ELi4ENS5_IJNS4_1CILi2EEENSA_ILi1EEESC_EEEEENS5_IJNSA_ILi64EEESF_SF_EEENS_6half_tENS5_IJlSC_lEEESH_SI_NS4_8TiledMMAINS4_8MMA_AtomIJNS4_20SM100_MMA_F16BF16_SSISH_SH_fLi64ELi64ELNS4_4UMMA5MajorE0ELSN_0ELNSM_7ScaleInE0ELSO_0EEEEEENS4_6LayoutINS5_IJSC_SC_SC_EEENS5_IJNSA_ILi0EEEST_ST_EEEEENS5_IJNS4_10UnderscoreESW_SW_EEEEENS4_13SM90_TMA_LOADENS4_14ComposedLayoutINS4_7SwizzleILi3ELi4ELi3EEENS4_18smem_ptr_flag_bitsILi16EEENSR_INS5_IJNSA_ILi8EEESF_EEENS5_IJSF_SC_EEEEEEEvNS4_8identityENS4_23SM90_TMA_LOAD_MULTICASTES19_vS1A_EENS_8epilogue10collective18CollectiveEpilogueINS1D_23Sm100TmaWarpSpecializedILi3ELi2ELi16ELb1ELb0EEEJSG_NS5_IJNSR_ISF_SC_EENSR_INSA_ILi32EEESC_EEEEESH_SI_SH_SI_NS1D_6fusion15FusionCallbacksIS1H_NS1M_17LinearCombinationISH_fSH_fLNS_15FloatRoundStyleE2EEESG_S1L_JEEENS4_5SM1004TMEM4LOAD26SM100_TMEM_LOAD_16dp256b4xESZ_NS10_INS11_ILi2ELi4ELi3EEES14_NSR_INS5_IJS15_S1J_EEENS5_IJS1J_SC_EEEEEEENS4_17SM75_U32x4_LDSM_NENS4_14SM90_TMA_STOREES20_NS4_17SM90_U32x4_STSM_NENS4_39AutoVectorizingCopyWithAssumedAlignmentILi128EEEEEEvvEEEEvNT_6ParamsE,"aw",@nobits
	.sectionflags	@""
	.align	16
	.zero		1024


//--------------------- .nv.shared.reserved.0     --------------------------
	.section	.nv.shared.reserved.0,"aw",@nobits
	.weak		__nv_reservedSMEM_offset_0_alias
	.size		__nv_reservedSMEM_offset_0_alias, 0, 64
	.other		__nv_reservedSMEM_offset_0_alias,@"STO_CUDA_RESERVED_SHARED STV_DEFAULT"
__nv_reservedSMEM_offset_0_alias:
	.zero		0
.nv.shared.reserved.0:
	.zero		64
	.weak		__nv_reservedSMEM_tcgen05_partition
	.type		__nv_reservedSMEM_tcgen05_partition,@object
	.size		__nv_reservedSMEM_tcgen05_partition,(.L_0 - __nv_reservedSMEM_tcgen05_partition)
__nv_reservedSMEM_tcgen05_partition:
	.zero		32
.L_0:


//--------------------- .nv.global                --------------------------
	.section	.nv.global,"aw",@nobits
.nv.global:
	.type		_ZN40_INTERNAL_1d70311c_4_k_cu_5d0ca952_272414cute1_E,@object
	.size		_ZN40_INTERNAL_1d70311c_4_k_cu_5d0ca952_272414cute1_E,(_ZN40_INTERNAL_1d70311c_4_k_cu_5d0ca952_272414cuda3std3__45__cpo6cbeginE - _ZN40_INTERNAL_1d70311c_4_k_cu_5d0ca952_272414cute1_E)
_ZN40_INTERNAL_1d70311c_4_k_cu_5d0ca952_272414cute1_E:
	.zero		1
	.type		_ZN40_INTERNAL_1d70311c_4_k_cu_5d0ca952_272414cuda3std3__45__cpo6cbeginE,@object
	.size		_ZN40_INTERNAL_1d70311c_4_k_cu_5d0ca952_272414cuda3std3__45__cpo6cbeginE,(_ZN40_INTERNAL_1d70311c_4_k_cu_5d0ca952_272414cuda3std3__48in_placeE - _ZN40_INTERNAL_1d70311c_4_k_cu_5d0ca952_272414cuda3std3__45__cpo6cbeginE)
_ZN40_INTERNAL_1d70311c_4_k_cu_5d0ca952_272414cuda3std3__45__cpo6cbeginE:
	.zero		1
	.type		_ZN40_INTERNAL_1d70311c_4_k_cu_5d0ca952_272414cuda3std3__48in_placeE,@object
	.size		_ZN40_INTERNAL_1d70311c_4_k_cu_5d0ca952_272414cuda3std3__48in_placeE,(_ZN40_INTERNAL_1d70311c_4_k_cu_5d0ca952_272414cuda3std6ranges3__45__cpo9iter_moveE - _ZN40_INTERNAL_1d70311c_4_k_cu_5d0ca952_272414cuda3std3__48in_placeE)
_ZN40_INTERNAL_1d70311c_4_k_cu_5d0ca952_272414cuda3std3__48in_placeE:
	.zero		1
	.type		_ZN40_INTERNAL_1d70311c_4_k_cu_5d0ca952_272414cuda3std6ranges3__45__cpo9iter_moveE,@object
	.size		_ZN40_INTERNAL_1d70311c_4_k_cu_5d0ca952_272414cuda3std6ranges3__45__cpo9iter_moveE,(_ZN40_INTERNAL_1d70311c_4_k_cu_5d0ca952_272414cuda3std3__45__cpo5beginE - _ZN40_INTERNAL_1d70311c_4_k_cu_5d0ca952_272414cuda3std6ranges3__45__cpo9iter_moveE)
_ZN40_INTERNAL_1d70311c_4_k_cu_5d0ca952_272414cuda3std6ranges3__45__cpo9iter_moveE:
	.zero		1
	.type		_ZN40_INTERNAL_1d70311c_4_k_cu_5d0ca952_272414cuda3std3__45__cpo5beginE,@object
	.size		_ZN40_INTERNAL_1d70311c_4_k_cu_5d0ca952_272414cuda3std3__45__cpo5beginE,(_ZN40_INTERNAL_1d70311c_4_k_cu_5d0ca952_272414cuda3std3__442_GLOBAL__N__1d70311c_4_k_cu_5d0ca952_272416ignoreE - _ZN40_INTERNAL_1d70311c_4_k_cu_5d0ca952_272414cuda3std3__45__cpo5beginE)
_ZN40_INTERNAL_1d70311c_4_k_cu_5d0ca952_272414cuda3std3__45__cpo5beginE:
	.zero		1
	.type		_ZN40_INTERNAL_1d70311c_4_k_cu_5d0ca952_272414cuda3std3__442_GLOBAL__N__1d70311c_4_k_cu_5d0ca952_272416ignoreE,@object
	.size		_ZN40_INTERNAL_1d70311c_4_k_cu_5d0ca952_272414cuda3std3__442_GLOBAL__N__1d70311c_4_k_cu_5d0ca952_272416ignoreE,(_ZN40_INTERNAL_1d70311c_4_k_cu_5d0ca952_272414cute7productE - _ZN40_INTERNAL_1d70311c_4_k_cu_5d0ca952_272414cuda3std3__442_GLOBAL__N__1d70311c_4_k_cu_5d0ca952_272416ignoreE)
_ZN40_INTERNAL_1d70311c_4_k_cu_5d0ca952_272414cuda3std3__442_GLOBAL__N__1d70311c_4_k_cu_5d0ca952_272416ignoreE:
	.zero		1
	.type		_ZN40_INTERNAL_1d70311c_4_k_cu_5d0ca952_272414cute7productE,@object
	.size		_ZN40_INTERNAL_1d70311c_4_k_cu_5d0ca952_272414cute7productE,(_ZN40_INTERNAL_1d70311c_4_k_cu_5d0ca952_272414cuda3std3__45__cpo3endE - _ZN40_INTERNAL_1d70311c_4_k_cu_5d0ca952_272414cute7productE)
_ZN40_INTERNAL_1d70311c_4_k_cu_5d0ca952_272414cute7productE:
	.zero		1
	.type		_ZN40_INTERNAL_1d70311c_4_k_cu_5d0ca952_272414cuda3std3__45__cpo3endE,@object
	.size		_ZN40_INTERNAL_1d70311c_4_k_cu_5d0ca952_272414cuda3std3__45__cpo3endE,(_ZN40_INTERNAL_1d70311c_4_k_cu_5d0ca952_272414cuda3std3__419piecewise_constructE - _ZN40_INTERNAL_1d70311c_4_k_cu_5d0ca952_272414cuda3std3__45__cpo3endE)
_ZN40_INTERNAL_1d70311c_4_k_cu_5d0ca952_272414cuda3std3__45__cpo3endE:
	.zero		1
	.type		_ZN40_INTERNAL_1d70311c_4_k_cu_5d0ca952_272414cuda3std3__419piecewise_constructE,@object
	.size		_ZN40_INTERNAL_1d70311c_4_k_cu_5d0ca952_272414cuda3std3__419piecewise_constructE,(_ZN40_INTERNAL_1d70311c_4_k_cu_5d0ca952_272414cuda3std3__45__cpo4cendE - _ZN40_INTERNAL_1d70311c_4_k_cu_5d0ca952_272414cuda3std3__419piecewise_constructE)
_ZN40_INTERNAL_1d70311c_4_k_cu_5d0ca952_272414cuda3std3__419piecewise_constructE:
	.zero		1
	.type		_ZN40_INTERNAL_1d70311c_4_k_cu_5d0ca952_272414cuda3std3__45__cpo4cendE,@object
	.size		_ZN40_INTERNAL_1d70311c_4_k_cu_5d0ca952_272414cuda3std3__45__cpo4cendE,(_ZN40_INTERNAL_1d70311c_4_k_cu_5d0ca952_272414cuda3std6ranges3__45__cpo4swapE - _ZN40_INTERNAL_1d70311c_4_k_cu_5d0ca952_272414cuda3std3__45__cpo4cendE)
_ZN40_INTERNAL_1d70311c_4_k_cu_5d0ca952_272414cuda3std3__45__cpo4cendE:
	.zero		1
	.type		_ZN40_INTERNAL_1d70311c_4_k_cu_5d0ca952_272414cuda3std6ranges3__45__cpo4swapE,@object
	.size		_ZN40_INTERNAL_1d70311c_4_k_cu_5d0ca952_272414cuda3std6ranges3__45__cpo4swapE,(.L_10 - _ZN40_INTERNAL_1d70311c_4_k_cu_5d0ca952_272414cuda3std6ranges3__45__cpo4swapE)
_ZN40_INTERNAL_1d70311c_4_k_cu_5d0ca952_272414cuda3std6ranges3__45__cpo4swapE:
	.zero		1
.L_10:


//--------------------- .nv.constant0._ZN7cutlass13device_kernelINS_4gemm6kernel13GemmUniversalIN4cute5tupleIJiiiiEEENS1_10collective13CollectiveMmaINS1_35MainloopSm100TmaUmmaWarpSpecializedILi13ELi2ELi4ENS5_IJNS4_1CILi2EEENSA_ILi1EEESC_EEEEENS5_IJNSA_ILi64EEESF_SF_EEENS_6half_tENS5_IJlSC_lEEESH_SI_NS4_8TiledMMAINS4_8MMA_AtomIJNS4_20SM100_MMA_F16BF16_SSISH_SH_fLi64ELi64ELNS4_4UMMA5MajorE0ELSN_0ELNSM_7ScaleInE0ELSO_0EEEEEENS4_6LayoutINS5_IJSC_SC_SC_EEENS5_IJNSA_ILi0EEEST_ST_EEEEENS5_IJNS4_10UnderscoreESW_SW_EEEEENS4_13SM90_TMA_LOADENS4_14ComposedLayoutINS4_7SwizzleILi3ELi4ELi3EEENS4_18smem_ptr_flag_bitsILi16EEENSR_INS5_IJNSA_ILi8EEESF_EEENS5_IJSF_SC_EEEEEEEvNS4_8identityENS4_23SM90_TMA_LOAD_MULTICASTES19_vS1A_EENS_8epilogue10collective18CollectiveEpilogueINS1D_23Sm100TmaWarpSpecializedILi3ELi2ELi16ELb1ELb0EEEJSG_NS5_IJNSR_ISF_SC_EENSR_INSA_ILi32EEESC_EEEEESH_SI_SH_SI_NS1D_6fusion15FusionCallbacksIS1H_NS1M_17LinearCombinationISH_fSH_fLNS_15FloatRoundStyleE2EEESG_S1L_JEEENS4_5SM1004TMEM4LOAD26SM100_TMEM_LOAD_16dp256b4xESZ_NS10_INS11_ILi2ELi4ELi3EEES14_NSR_INS5_IJS15_S1J_EEENS5_IJS1J_SC_EEEEEEENS4_17SM75_U32x4_LDSM_NENS4_14SM90_TMA_STOREES20_NS4_17SM90_U32x4_STSM_NENS4_39AutoVectorizingCopyWithAssumedAlignmentILi128EEEEEEvvEEEEvNT_6ParamsE --------------------------
	.section	.nv.constant0._ZN7cutlass13device_kernelINS_4gemm6kernel13GemmUniversalIN4cute5tupleIJiiiiEEENS1_10collective13CollectiveMmaINS1_35MainloopSm100TmaUmmaWarpSpecializedILi13ELi2ELi4ENS5_IJNS4_1CILi2EEENSA_ILi1EEESC_EEEEENS5_IJNSA_ILi64EEESF_SF_EEENS_6half_tENS5_IJlSC_lEEESH_SI_NS4_8TiledMMAINS4_8MMA_AtomIJNS4_20SM100_MMA_F16BF16_SSISH_SH_fLi64ELi64ELNS4_4UMMA5MajorE0ELSN_0ELNSM_7ScaleInE0ELSO_0EEEEEENS4_6LayoutINS5_IJSC_SC_SC_EEENS5_IJNSA_ILi0EEEST_ST_EEEEENS5_IJNS4_10UnderscoreESW_SW_EEEEENS4_13SM90_TMA_LOADENS4_14ComposedLayoutINS4_7SwizzleILi3ELi4ELi3EEENS4_18smem_ptr_flag_bitsILi16EEENSR_INS5_IJNSA_ILi8EEESF_EEENS5_IJSF_SC_EEEEEEEvNS4_8identityENS4_23SM90_TMA_LOAD_MULTICASTES19_vS1A_EENS_8epilogue10collective18CollectiveEpilogueINS1D_23Sm100TmaWarpSpecializedILi3ELi2ELi16ELb1ELb0EEEJSG_NS5_IJNSR_ISF_SC_EENSR_INSA_ILi32EEESC_EEEEESH_SI_SH_SI_NS1D_6fusion15FusionCallbacksIS1H_NS1M_17LinearCombinationISH_fSH_fLNS_15FloatRoundStyleE2EEESG_S1L_JEEENS4_5SM1004TMEM4LOAD26SM100_TMEM_LOAD_16dp256b4xESZ_NS10_INS11_ILi2ELi4ELi3EEES14_NSR_INS5_IJS15_S1J_EEENS5_IJS1J_SC_EEEEEEENS4_17SM75_U32x4_LDSM_NENS4_14SM90_TMA_STOREES20_NS4_17SM90_U32x4_STSM_NENS4_39AutoVectorizingCopyWithAssumedAlignmentILi128EEEEEEvvEEEEvNT_6ParamsE,"a",@progbits
	.sectionflags	@""
	.align	4
.nv.constant0._ZN7cutlass13device_kernelINS_4gemm6kernel13GemmUniversalIN4cute5tupleIJiiiiEEENS1_10collective13CollectiveMmaINS1_35MainloopSm100TmaUmmaWarpSpecializedILi13ELi2ELi4ENS5_IJNS4_1CILi2EEENSA_ILi1EEESC_EEEEENS5_IJNSA_ILi64EEESF_SF_EEENS_6half_tENS5_IJlSC_lEEESH_SI_NS4_8TiledMMAINS4_8MMA_AtomIJNS4_20SM100_MMA_F16BF16_SSISH_SH_fLi64ELi64ELNS4_4UMMA5MajorE0ELSN_0ELNSM_7ScaleInE0ELSO_0EEEEEENS4_6LayoutINS5_IJSC_SC_SC_EEENS5_IJNSA_ILi0EEEST_ST_EEEEENS5_IJNS4_10UnderscoreESW_SW_EEEEENS4_13SM90_TMA_LOADENS4_14ComposedLayoutINS4_7SwizzleILi3ELi4ELi3EEENS4_18smem_ptr_flag_bitsILi16EEENSR_INS5_IJNSA_ILi8EEESF_EEENS5_IJSF_SC_EEEEEEEvNS4_8identityENS4_23SM90_TMA_LOAD_MULTICASTES19_vS1A_EENS_8epilogue10collective18CollectiveEpilogueINS1D_23Sm100TmaWarpSpecializedILi3ELi2ELi16ELb1ELb0EEEJSG_NS5_IJNSR_ISF_SC_EENSR_INSA_ILi32EEESC_EEEEESH_SI_SH_SI_NS1D_6fusion15FusionCallbacksIS1H_NS1M_17LinearCombinationISH_fSH_fLNS_15FloatRoundStyleE2EEESG_S1L_JEEENS4_5SM1004TMEM4LOAD26SM100_TMEM_LOAD_16dp256b4xESZ_NS10_INS11_ILi2ELi4ELi3EEES14_NSR_INS5_IJS15_S1J_EEENS5_IJS1J_SC_EEEEEEENS4_17SM75_U32x4_LDSM_NENS4_14SM90_TMA_STOREES20_NS4_17SM90_U32x4_STSM_NENS4_39AutoVectorizingCopyWithAssumedAlignmentILi128EEEEEEvvEEEEvNT_6ParamsE:
	.zero		2944


//--------------------- SYMBOLS --------------------------

	.type		.nv.reservedSmem.offset0,@object
	.size		.nv.reservedSmem.offset0,0x4
	.type		.nv.reservedSmem.cap,@object
	.size		.nv.reservedSmem.cap,0x4
	.type		__assertfail,@function
